//
// Generated by NVIDIA NVVM Compiler
//
// Compiler Build ID: CL-36424714
// Cuda compilation tools, release 13.0, V13.0.88
// Based on NVVM 20.0.0
//

.version 9.0
.target sm_100
.address_size 64

	// .globl	_Z22coord_conv_kernel_bf16PKfPfiiii

.visible .entry _Z22coord_conv_kernel_bf16PKfPfiiii(
	.param .u64 .ptr .align 1 _Z22coord_conv_kernel_bf16PKfPfiiii_param_0,
	.param .u64 .ptr .align 1 _Z22coord_conv_kernel_bf16PKfPfiiii_param_1,
	.param .u32 _Z22coord_conv_kernel_bf16PKfPfiiii_param_2,
	.param .u32 _Z22coord_conv_kernel_bf16PKfPfiiii_param_3,
	.param .u32 _Z22coord_conv_kernel_bf16PKfPfiiii_param_4,
	.param .u32 _Z22coord_conv_kernel_bf16PKfPfiiii_param_5
)
{
	.reg .pred 	%p<13>;
	.reg .b16 	%rs<31>;
	.reg .b32 	%r<103>;
	.reg .b32 	%f<68>;
	.reg .b64 	%rd<37>;

	ld.param.u64 	%rd3, [_Z22coord_conv_kernel_bf16PKfPfiiii_param_0];
	ld.param.u64 	%rd2, [_Z22coord_conv_kernel_bf16PKfPfiiii_param_1];
	ld.param.u32 	%r23, [_Z22coord_conv_kernel_bf16PKfPfiiii_param_2];
	ld.param.u32 	%r20, [_Z22coord_conv_kernel_bf16PKfPfiiii_param_3];
	ld.param.u32 	%r21, [_Z22coord_conv_kernel_bf16PKfPfiiii_param_4];
	ld.param.u32 	%r22, [_Z22coord_conv_kernel_bf16PKfPfiiii_param_5];
	cvta.to.global.u64 	%rd1, %rd3;
	mov.u32 	%r24, %ctaid.y;
	mov.u32 	%r25, %ntid.y;
	mov.u32 	%r26, %tid.y;
	mad.lo.s32 	%r1, %r24, %r25, %r26;
	mov.u32 	%r27, %ctaid.x;
	mov.u32 	%r28, %ntid.x;
	mov.u32 	%r29, %tid.x;
	mad.lo.s32 	%r2, %r27, %r28, %r29;
	setp.ge.s32 	%p1, %r1, %r23;
	setp.ge.s32 	%p2, %r2, %r21;
	or.pred  	%p3, %p1, %p2;
	@%p3 bra 	$L__BB0_14;
	setp.lt.s32 	%p4, %r22, 1;
	mov.f32 	%f67, 0f00000000;
	@%p4 bra 	$L__BB0_13;
	mul.lo.s32 	%r3, %r21, %r1;
	shr.u32 	%r4, %r22, 1;
	add.s32 	%r31, %r21, %r2;
	add.s32 	%r32, %r31, %r3;
	sub.s32 	%r5, %r32, %r4;
	and.b32  	%r6, %r22, 7;
	setp.lt.u32 	%p5, %r22, 8;
	mov.f32 	%f67, 0f00000000;
	mov.b32 	%r101, 0;
	@%p5 bra 	$L__BB0_5;
	and.b32  	%r101, %r22, 2147483640;
	neg.s32 	%r99, %r101;
	mad.lo.s32 	%r33, %r21, %r1, %r21;
	add.s32 	%r34, %r2, %r33;
	sub.s32 	%r35, %r34, %r4;
	add.s32 	%r98, %r35, 3;
	mov.f32 	%f67, 0f00000000;
$L__BB0_4:
	.pragma "nounroll";
	add.s32 	%r36, %r98, -3;
	rem.s32 	%r37, %r36, %r21;
	add.s32 	%r38, %r37, %r3;
	mul.lo.s32 	%r39, %r38, %r20;
	mul.wide.s32 	%rd4, %r39, 4;
	add.s64 	%rd5, %rd1, %rd4;
	ld.global.f32 	%f17, [%rd5];
	// begin inline asm
	{  cvt.rn.bf16.f32 %rs1, %f17;}

	// end inline asm
	// begin inline asm
	{ cvt.f32.bf16 %f18, %rs1;}

	// end inline asm
	add.f32 	%f33, %f67, %f18;
	add.s32 	%r40, %r98, -2;
	rem.s32 	%r41, %r40, %r21;
	add.s32 	%r42, %r41, %r3;
	mul.lo.s32 	%r43, %r42, %r20;
	mul.wide.s32 	%rd6, %r43, 4;
	add.s64 	%rd7, %rd1, %rd6;
	ld.global.f32 	%f19, [%rd7];
	// begin inline asm
	{  cvt.rn.bf16.f32 %rs3, %f19;}

	// end inline asm
	// begin inline asm
	{ cvt.f32.bf16 %f20, %rs3;}

	// end inline asm
	add.f32 	%f34, %f33, %f20;
	add.s32 	%r44, %r98, -1;
	rem.s32 	%r45, %r44, %r21;
	add.s32 	%r46, %r45, %r3;
	mul.lo.s32 	%r47, %r46, %r20;
	mul.wide.s32 	%rd8, %r47, 4;
	add.s64 	%rd9, %rd1, %rd8;
	ld.global.f32 	%f21, [%rd9];
	// begin inline asm
	{  cvt.rn.bf16.f32 %rs5, %f21;}

	// end inline asm
	// begin inline asm
	{ cvt.f32.bf16 %f22, %rs5;}

	// end inline asm
	add.f32 	%f35, %f34, %f22;
	add.s32 	%r48, %r98, 4;
	rem.s32 	%r49, %r98, %r21;
	add.s32 	%r50, %r49, %r3;
	mul.lo.s32 	%r51, %r50, %r20;
	mul.wide.s32 	%rd10, %r51, 4;
	add.s64 	%rd11, %rd1, %rd10;
	ld.global.f32 	%f23, [%rd11];
	// begin inline asm
	{  cvt.rn.bf16.f32 %rs7, %f23;}

	// end inline asm
	// begin inline asm
	{ cvt.f32.bf16 %f24, %rs7;}

	// end inline asm
	add.f32 	%f36, %f35, %f24;
	add.s32 	%r52, %r98, 1;
	rem.s32 	%r53, %r52, %r21;
	add.s32 	%r54, %r53, %r3;
	mul.lo.s32 	%r55, %r54, %r20;
	mul.wide.s32 	%rd12, %r55, 4;
	add.s64 	%rd13, %rd1, %rd12;
	ld.global.f32 	%f25, [%rd13];
	// begin inline asm
	{  cvt.rn.bf16.f32 %rs9, %f25;}

	// end inline asm
	// begin inline asm
	{ cvt.f32.bf16 %f26, %rs9;}

	// end inline asm
	add.f32 	%f37, %f36, %f26;
	add.s32 	%r56, %r98, 2;
	rem.s32 	%r57, %r56, %r21;
	add.s32 	%r58, %r57, %r3;
	mul.lo.s32 	%r59, %r58, %r20;
	mul.wide.s32 	%rd14, %r59, 4;
	add.s64 	%rd15, %rd1, %rd14;
	ld.global.f32 	%f27, [%rd15];
	// begin inline asm
	{  cvt.rn.bf16.f32 %rs11, %f27;}

	// end inline asm
	// begin inline asm
	{ cvt.f32.bf16 %f28, %rs11;}

	// end inline asm
	add.f32 	%f38, %f37, %f28;
	add.s32 	%r60, %r98, 3;
	rem.s32 	%r61, %r60, %r21;
	add.s32 	%r62, %r61, %r3;
	mul.lo.s32 	%r63, %r62, %r20;
	mul.wide.s32 	%rd16, %r63, 4;
	add.s64 	%rd17, %rd1, %rd16;
	ld.global.f32 	%f29, [%rd17];
	// begin inline asm
	{  cvt.rn.bf16.f32 %rs13, %f29;}

	// end inline asm
	// begin inline asm
	{ cvt.f32.bf16 %f30, %rs13;}

	// end inline asm
	add.f32 	%f39, %f38, %f30;
	rem.s32 	%r64, %r48, %r21;
	add.s32 	%r65, %r64, %r3;
	mul.lo.s32 	%r66, %r65, %r20;
	mul.wide.s32 	%rd18, %r66, 4;
	add.s64 	%rd19, %rd1, %rd18;
	ld.global.f32 	%f31, [%rd19];
	// begin inline asm
	{  cvt.rn.bf16.f32 %rs15, %f31;}

	// end inline asm
	// begin inline asm
	{ cvt.f32.bf16 %f32, %rs15;}

	// end inline asm
	add.f32 	%f67, %f39, %f32;
	add.s32 	%r99, %r99, 8;
	add.s32 	%r98, %r98, 8;
	setp.ne.s32 	%p6, %r99, 0;
	@%p6 bra 	$L__BB0_4;
$L__BB0_5:
	setp.eq.s32 	%p7, %r6, 0;
	@%p7 bra 	$L__BB0_13;
	and.b32  	%r15, %r22, 3;
	setp.lt.u32 	%p8, %r6, 4;
	@%p8 bra 	$L__BB0_8;
	add.s32 	%r67, %r5, %r101;
	rem.s32 	%r68, %r67, %r21;
	add.s32 	%r69, %r68, %r3;
	mul.lo.s32 	%r70, %r69, %r20;
	mul.wide.s32 	%rd20, %r70, 4;
	add.s64 	%rd21, %rd1, %rd20;
	ld.global.f32 	%f41, [%rd21];
	// begin inline asm
	{  cvt.rn.bf16.f32 %rs17, %f41;}

	// end inline asm
	// begin inline asm
	{ cvt.f32.bf16 %f42, %rs17;}

	// end inline asm
	add.f32 	%f49, %f67, %f42;
	add.s32 	%r71, %r67, 1;
	rem.s32 	%r72, %r71, %r21;
	add.s32 	%r73, %r72, %r3;
	mul.lo.s32 	%r74, %r73, %r20;
	mul.wide.s32 	%rd22, %r74, 4;
	add.s64 	%rd23, %rd1, %rd22;
	ld.global.f32 	%f43, [%rd23];
	// begin inline asm
	{  cvt.rn.bf16.f32 %rs19, %f43;}

	// end inline asm
	// begin inline asm
	{ cvt.f32.bf16 %f44, %rs19;}

	// end inline asm
	add.f32 	%f50, %f49, %f44;
	add.s32 	%r75, %r67, 2;
	rem.s32 	%r76, %r75, %r21;
	add.s32 	%r77, %r76, %r3;
	mul.lo.s32 	%r78, %r77, %r20;
	mul.wide.s32 	%rd24, %r78, 4;
	add.s64 	%rd25, %rd1, %rd24;
	ld.global.f32 	%f45, [%rd25];
	// begin inline asm
	{  cvt.rn.bf16.f32 %rs21, %f45;}

	// end inline asm
	// begin inline asm
	{ cvt.f32.bf16 %f46, %rs21;}

	// end inline asm
	add.f32 	%f51, %f50, %f46;
	add.s32 	%r79, %r67, 3;
	rem.s32 	%r80, %r79, %r21;
	add.s32 	%r81, %r80, %r3;
	mul.lo.s32 	%r82, %r81, %r20;
	mul.wide.s32 	%rd26, %r82, 4;
	add.s64 	%rd27, %rd1, %rd26;
	ld.global.f32 	%f47, [%rd27];
	// begin inline asm
	{  cvt.rn.bf16.f32 %rs23, %f47;}

	// end inline asm
	// begin inline asm
	{ cvt.f32.bf16 %f48, %rs23;}

	// end inline asm
	add.f32 	%f67, %f51, %f48;
	add.s32 	%r101, %r101, 4;
$L__BB0_8:
	setp.eq.s32 	%p9, %r15, 0;
	@%p9 bra 	$L__BB0_13;
	setp.eq.s32 	%p10, %r15, 1;
	@%p10 bra 	$L__BB0_11;
	add.s32 	%r83, %r5, %r101;
	rem.s32 	%r84, %r83, %r21;
	add.s32 	%r85, %r84, %r3;
	mul.lo.s32 	%r86, %r85, %r20;
	mul.wide.s32 	%rd28, %r86, 4;
	add.s64 	%rd29, %rd1, %rd28;
	ld.global.f32 	%f53, [%rd29];
	// begin inline asm
	{  cvt.rn.bf16.f32 %rs25, %f53;}

	// end inline asm
	// begin inline asm
	{ cvt.f32.bf16 %f54, %rs25;}

	// end inline asm
	add.f32 	%f57, %f67, %f54;
	add.s32 	%r87, %r83, 1;
	rem.s32 	%r88, %r87, %r21;
	add.s32 	%r89, %r88, %r3;
	mul.lo.s32 	%r90, %r89, %r20;
	mul.wide.s32 	%rd30, %r90, 4;
	add.s64 	%rd31, %rd1, %rd30;
	ld.global.f32 	%f55, [%rd31];
	// begin inline asm
	{  cvt.rn.bf16.f32 %rs27, %f55;}

	// end inline asm
	// begin inline asm
	{ cvt.f32.bf16 %f56, %rs27;}

	// end inline asm
	add.f32 	%f67, %f57, %f56;
	add.s32 	%r101, %r101, 2;
$L__BB0_11:
	and.b32  	%r91, %r22, 1;
	setp.eq.b32 	%p11, %r91, 1;
	not.pred 	%p12, %p11;
	@%p12 bra 	$L__BB0_13;
	add.s32 	%r92, %r5, %r101;
	rem.s32 	%r93, %r92, %r21;
	add.s32 	%r94, %r93, %r3;
	mul.lo.s32 	%r95, %r94, %r20;
	mul.wide.s32 	%rd32, %r95, 4;
	add.s64 	%rd33, %rd1, %rd32;
	ld.global.f32 	%f58, [%rd33];
	// begin inline asm
	{  cvt.rn.bf16.f32 %rs29, %f58;}

	// end inline asm
	// begin inline asm
	{ cvt.f32.bf16 %f59, %rs29;}

	// end inline asm
	add.f32 	%f67, %f67, %f59;
$L__BB0_13:
	mad.lo.s32 	%r96, %r21, %r1, %r2;
	mul.lo.s32 	%r97, %r96, %r20;
	cvta.to.global.u64 	%rd34, %rd2;
	mul.wide.s32 	%rd35, %r97, 4;
	add.s64 	%rd36, %rd34, %rd35;
	st.global.f32 	[%rd36], %f67;
$L__BB0_14:
	ret;

}


// ===== COMPILED SASS (sm_100) =====

	.target	sm_100

	.elftype	@"ET_EXEC"


//--------------------- .note.nv.tkinfo           --------------------------
	.section	.note.nv.tkinfo,"",@"SHT_NOTE"
	.sectionflags	@"SHF_NOTE_NV_TKINFO"
	.tkinfo
        /*0018*/ 	.word	0x00000002
        /*0030*/ 	.string	""
        /*0030*/ 	.string	"ptxas"
        /*0030*/ 	.string	"Cuda compilation tools, release 13.0, V13.0.88"
        /*0030*/ 	.string	"Build cuda_13.0.r13.0/compiler.36424714_0"
        /*0030*/ 	.string	"-arch sm_100 -m 64 "



//--------------------- .note.nv.cuinfo           --------------------------
	.section	.note.nv.cuinfo,"",@"SHT_NOTE"
	.sectionflags	@"SHF_NOTE_NV_CUINFO"
        /*0018*/ 	.short	0x0002
        /*001a*/ 	.short	0x0064
        /*001c*/ 	.short	0x0082
	.zero		2


//--------------------- .nv.info                  --------------------------
	.section	.nv.info,"",@"SHT_CUDA_INFO"
	.align	4


	//----- nvinfo : EIATTR_REGCOUNT
	.align		4
        /*0000*/ 	.byte	0x04, 0x2f
        /*0002*/ 	.short	(.L_1 - .L_0)
	.align		4
.L_0:
        /*0004*/ 	.word	index@(_Z22coord_conv_kernel_bf16PKfPfiiii)
        /*0008*/ 	.word	0x00000020


	//----- nvinfo : EIATTR_FRAME_SIZE
	.align		4
.L_1:
        /*000c*/ 	.byte	0x04, 0x11
        /*000e*/ 	.short	(.L_3 - .L_2)
	.align		4
.L_2:
        /*0010*/ 	.word	index@(_Z22coord_conv_kernel_bf16PKfPfiiii)
        /*0014*/ 	.word	0x00000000


	//----- nvinfo : EIATTR_MIN_STACK_SIZE
	.align		4
.L_3:
        /*0018*/ 	.byte	0x04, 0x12
        /*001a*/ 	.short	(.L_5 - .L_4)
	.align		4
.L_4:
        /*001c*/ 	.word	index@(_Z22coord_conv_kernel_bf16PKfPfiiii)
        /*0020*/ 	.word	0x00000000
.L_5:


//--------------------- .nv.compat                --------------------------
	.section	.nv.compat,"",@"SHT_CUDA_COMPAT_INFO"
	.align	4
        /*0000*/ 	.byte	0x02, 0x09, 0x00, 0x00, 0x02, 0x02, 0x01, 0x00, 0x02, 0x05, 0x05, 0x00, 0x03, 0x07, 0x01, 0x01
        /*0010*/ 	.byte	0x02, 0x03, 0x00, 0x00, 0x02, 0x06, 0x01, 0x00, 0x04, 0x0b, 0x08, 0x00, 0x09, 0x00, 0x00, 0x00
        /*0020*/ 	.byte	0x00, 0x00, 0x00, 0x00


//--------------------- .nv.info._Z22coord_conv_kernel_bf16PKfPfiiii --------------------------
	.section	.nv.info._Z22coord_conv_kernel_bf16PKfPfiiii,"",@"SHT_CUDA_INFO"
	.sectionflags	@""
	.align	4


	//----- nvinfo : EIATTR_CUDA_API_VERSION
	.align		4
        /*0000*/ 	.byte	0x04, 0x37
        /*0002*/ 	.short	(.L_7 - .L_6)
.L_6:
        /*0004*/ 	.word	0x00000082


	//----- nvinfo : EIATTR_KPARAM_INFO
	.align		4
.L_7:
        /*0008*/ 	.byte	0x04, 0x17
        /*000a*/ 	.short	(.L_9 - .L_8)
.L_8:
        /*000c*/ 	.word	0x00000000
        /*0010*/ 	.short	0x0005
        /*0012*/ 	.short	0x001c
        /*0014*/ 	.byte	0x00, 0xf0, 0x11, 0x00


	//----- nvinfo : EIATTR_KPARAM_INFO
	.align		4
.L_9:
        /*0018*/ 	.byte	0x04, 0x17
        /*001a*/ 	.short	(.L_11 - .L_10)
.L_10:
        /*001c*/ 	.word	0x00000000
        /*0020*/ 	.short	0x0004
        /*0022*/ 	.short	0x0018
        /*0024*/ 	.byte	0x00, 0xf0, 0x11, 0x00


	//----- nvinfo : EIATTR_KPARAM_INFO
	.align		4
.L_11:
        /*0028*/ 	.byte	0x04, 0x17
        /*002a*/ 	.short	(.L_13 - .L_12)
.L_12:
        /*002c*/ 	.word	0x00000000
        /*0030*/ 	.short	0x0003
        /*0032*/ 	.short	0x0014
        /*0034*/ 	.byte	0x00, 0xf0, 0x11, 0x00


	//----- nvinfo : EIATTR_KPARAM_INFO
	.align		4
.L_13:
        /*0038*/ 	.byte	0x04, 0x17
        /*003a*/ 	.short	(.L_15 - .L_14)
.L_14:
        /*003c*/ 	.word	0x00000000
        /*0040*/ 	.short	0x0002
        /*0042*/ 	.short	0x0010
        /*0044*/ 	.byte	0x00, 0xf0, 0x11, 0x00


	//----- nvinfo : EIATTR_KPARAM_INFO
	.align		4
.L_15:
        /*0048*/ 	.byte	0x04, 0x17
        /*004a*/ 	.short	(.L_17 - .L_16)
.L_16:
        /*004c*/ 	.word	0x00000000
        /*0050*/ 	.short	0x0001
        /*0052*/ 	.short	0x0008
        /*0054*/ 	.byte	0x00, 0xf5, 0x21, 0x00


	//----- nvinfo : EIATTR_KPARAM_INFO
	.align		4
.L_17:
        /*0058*/ 	.byte	0x04, 0x17
        /*005a*/ 	.short	(.L_19 - .L_18)
.L_18:
        /*005c*/ 	.word	0x00000000
        /*0060*/ 	.short	0x0000
        /*0062*/ 	.short	0x0000
        /*0064*/ 	.byte	0x00, 0xf5, 0x21, 0x00


	//----- nvinfo : EIATTR_SPARSE_MMA_MASK
	.align		4
.L_19:
        /*0068*/ 	.byte	0x03, 0x50
        /*006a*/ 	.short	0x0000


	//----- nvinfo : EIATTR_MAXREG_COUNT
	.align		4
        /*006c*/ 	.byte	0x03, 0x1b
        /*006e*/ 	.short	0x00ff


	//----- nvinfo : EIATTR_MERCURY_ISA_VERSION
	.align		4
        /*0070*/ 	.byte	0x03, 0x5f
        /*0072*/ 	.short	0x0101


	//----- nvinfo : EIATTR_VRC_CTA_INIT_COUNT
	.align		4
        /*0074*/ 	.byte	0x02, 0x4a
	.zero		1
	.zero		1


	//----- nvinfo : EIATTR_EXIT_INSTR_OFFSETS
	.align		4
        /*0078*/ 	.byte	0x04, 0x1c
        /*007a*/ 	.short	(.L_21 - .L_20)


	//   ....[0]....
.L_20:
        /*007c*/ 	.word	0x000000e0


	//   ....[1]....
        /*0080*/ 	.word	0x000019b0


	//----- nvinfo : EIATTR_CBANK_PARAM_SIZE
	.align		4
.L_21:
        /*0084*/ 	.byte	0x03, 0x19
        /*0086*/ 	.short	0x0020


	//----- nvinfo : EIATTR_PARAM_CBANK
	.align		4
        /*0088*/ 	.byte	0x04, 0x0a
        /*008a*/ 	.short	(.L_23 - .L_22)
	.align		4
.L_22:
        /*008c*/ 	.word	index@(.nv.constant0._Z22coord_conv_kernel_bf16PKfPfiiii)
        /*0090*/ 	.short	0x0380
        /*0092*/ 	.short	0x0020


	//----- nvinfo : EIATTR_SW_WAR
	.align		4
.L_23:
        /*0094*/ 	.byte	0x04, 0x36
        /*0096*/ 	.short	(.L_25 - .L_24)
.L_24:
        /*0098*/ 	.word	0x00000008
.L_25:


//--------------------- .nv.callgraph             --------------------------
	.section	.nv.callgraph,"",@"SHT_CUDA_CALLGRAPH"
	.align	4
	.sectionentsize	8
	.align		4
        /*0000*/ 	.word	0x00000000
	.align		4
        /*0004*/ 	.word	0xffffffff
	.align		4
        /*0008*/ 	.word	0x00000000
	.align		4
        /*000c*/ 	.word	0xfffffffe
	.align		4
        /*0010*/ 	.word	0x00000000
	.align		4
        /*0014*/ 	.word	0xfffffffd
	.align		4
        /*0018*/ 	.word	0x00000000
	.align		4
        /*001c*/ 	.word	0xfffffffc


//--------------------- .text._Z22coord_conv_kernel_bf16PKfPfiiii --------------------------
	.section	.text._Z22coord_conv_kernel_bf16PKfPfiiii,"ax",@progbits
	.align	128
        .global         _Z22coord_conv_kernel_bf16PKfPfiiii
        .type           _Z22coord_conv_kernel_bf16PKfPfiiii,@function
        .size           _Z22coord_conv_kernel_bf16PKfPfiiii,(.L_x_6 - _Z22coord_conv_kernel_bf16PKfPfiiii)
        .other          _Z22coord_conv_kernel_bf16PKfPfiiii,@"STO_CUDA_ENTRY STV_DEFAULT"
_Z22coord_conv_kernel_bf16PKfPfiiii:
.text._Z22coord_conv_kernel_bf16PKfPfiiii:
[----:B------:R-:W-:Y:S01]  /*0000*/  LDC R1, c[0x0][0x37c] ;  /* 0x0000df00ff017b82 */ /* 0x000fe20000000800 */
[----:B------:R-:W0:Y:S07]  /*0010*/  S2R R5, SR_TID.X ;  /* 0x0000000000057919 */ /* 0x000e2e0000002100 */
[----:B------:R-:W1:Y:S01]  /*0020*/  LDC R12, c[0x0][0x364] ;  /* 0x0000d900ff0c7b82 */ /* 0x000e620000000800 */
[----:B------:R-:W2:Y:S01]  /*0030*/  LDCU UR7, c[0x0][0x398] ;  /* 0x00007300ff0777ac */ /* 0x000ea20008000800 */
[----:B------:R-:W1:Y:S01]  /*0040*/  S2R R3, SR_TID.Y ;  /* 0x0000000000037919 */ /* 0x000e620000002200 */
[----:B------:R-:W3:Y:S05]  /*0050*/  LDCU UR6, c[0x0][0x390] ;  /* 0x00007200ff0677ac */ /* 0x000eea0008000800 */
[----:B------:R-:W0:Y:S08]  /*0060*/  S2UR UR5, SR_CTAID.X ;  /* 0x00000000000579c3 */ /* 0x000e300000002500 */
[----:B------:R-:W0:Y:S01]  /*0070*/  LDC R10, c[0x0][0x360] ;  /* 0x0000d800ff0a7b82 */ /* 0x000e220000000800 */
[----:B--2---:R-:W-:-:S07]  /*0080*/  MOV R11, UR7 ;  /* 0x00000007000b7c02 */ /* 0x004fce0008000f00 */
[----:B------:R-:W1:Y:S01]  /*0090*/  S2UR UR4, SR_CTAID.Y ;  /* 0x00000000000479c3 */ /* 0x000e620000002600 */
[----:B0-----:R-:W-:-:S05]  /*00a0*/  IMAD R10, R10, UR5, R5 ;  /* 0x000000050a0a7c24 */ /* 0x001fca000f8e0205 */
[----:B------:R-:W-:Y:S01]  /*00b0*/  ISETP.GE.AND P0, PT, R10, R11, PT ;  /* 0x0000000b0a00720c */ /* 0x000fe20003f06270 */
[----:B-1----:R-:W-:-:S05]  /*00c0*/  IMAD R12, R12, UR4, R3 ;  /* 0x000000040c0c7c24 */ /* 0x002fca000f8e0203 */
[----:B---3--:R-:W-:-:S13]  /*00d0*/  ISETP.GE.OR P0, PT, R12, UR6, P0 ;  /* 0x000000060c007c0c */ /* 0x008fda0008706670 */
[----:B------:R-:W-:Y:S05]  /*00e0*/  @P0 EXIT ;  /* 0x000000000000094d */ /* 0x000fea0003800000 */
[----:B------:R-:W0:Y:S01]  /*00f0*/  LDCU UR5, c[0x0][0x39c] ;  /* 0x00007380ff0577ac */ /* 0x000e220008000800 */
[----:B------:R-:W-:Y:S01]  /*0100*/  IMAD.MOV.U32 R17, RZ, RZ, RZ ;  /* 0x000000ffff117224 */ /* 0x000fe200078e00ff */
[----:B------:R-:W1:Y:S01]  /*0110*/  LDCU.64 UR8, c[0x0][0x358] ;  /* 0x00006b00ff0877ac */ /* 0x000e620008000a00 */
[----:B0-----:R-:W-:-:S09]  /*0120*/  UISETP.GE.AND UP0, UPT, UR5, 0x1, UPT ;  /* 0x000000010500788c */ /* 0x001fd2000bf06270 */
[----:B-1----:R-:W-:Y:S05]  /*0130*/  BRA.U !UP0, `(.L_x_0) ;  /* 0x0000001908047547 */ /* 0x002fea000b800000 */
[----:B------:R-:W-:Y:S01]  /*0140*/  UISETP.GE.U32.AND UP1, UPT, UR5, 0x8, UPT ;  /* 0x000000080500788c */ /* 0x000fe2000bf26070 */
[-C--:B------:R-:W-:Y:S01]  /*0150*/  IADD3 R13, PT, PT, R10, R11.reuse, RZ ;  /* 0x0000000b0a0d7210 */ /* 0x080fe20007ffe0ff */
[----:B------:R-:W-:Y:S01]  /*0160*/  ULOP3.LUT UR7, UR5, 0x7, URZ, 0xc0, !UPT ;  /* 0x0000000705077892 */ /* 0x000fe2000f8ec0ff */
[----:B------:R-:W-:Y:S01]  /*0170*/  IMAD.MOV.U32 R17, RZ, RZ, RZ ;  /* 0x000000ffff117224 */ /* 0x000fe200078e00ff */
[----:B------:R-:W-:Y:S02]  /*0180*/  USHF.R.U32.HI UR6, URZ, 0x1, UR5 ;  /* 0x00000001ff067899 */ /* 0x000fe40008011605 */
[----:B------:R-:W-:Y:S01]  /*0190*/  IMAD R13, R12, R11, R13 ;  /* 0x0000000b0c0d7224 */ /* 0x000fe200078e020d */
[----:B------:R-:W-:Y:S01]  /*01a0*/  UISETP.NE.AND UP0, UPT, UR7, URZ, UPT ;  /* 0x000000ff0700728c */ /* 0x000fe2000bf05270 */
[----:B------:R-:W-:Y:S01]  /*01b0*/  UMOV UR4, URZ ;  /* 0x000000ff00047c82 */ /* 0x000fe20008000000 */
[----:B------:R-:W-:Y:S09]  /*01c0*/  BRA.U !UP1, `(.L_x_1) ;  /* 0x0000000909ec7547 */ /* 0x000ff2000b800000 */
[-C--:B------:R-:W-:Y:S01]  /*01d0*/  IABS R14, R11.reuse ;  /* 0x0000000b000e7213 */ /* 0x080fe20000000000 */
[----:B------:R-:W0:Y:S01]  /*01e0*/  LDC R15, c[0x0][0x398] ;  /* 0x0000e600ff0f7b82 */ /* 0x000e220000000800 */
[----:B------:R-:W-:Y:S01]  /*01f0*/  IMAD R7, R12, R11, R11 ;  /* 0x0000000b0c077224 */ /* 0x000fe200078e020b */
[----:B------:R-:W-:Y:S01]  /*0200*/  ULOP3.LUT UR4, UR5, 0x7ffffff8, URZ, 0xc0, !UPT ;  /* 0x7ffffff805047892 */ /* 0x000fe2000f8ec0ff */
[----:B------:R-:W1:Y:S01]  /*0210*/  I2F.RP R0, R14 ;  /* 0x0000000e00007306 */ /* 0x000e620000209400 */
[----:B------:R-:W-:Y:S01]  /*0220*/  IMAD.MOV.U32 R17, RZ, RZ, RZ ;  /* 0x000000ffff117224 */ /* 0x000fe200078e00ff */
[----:B------:R-:W2:Y:S01]  /*0230*/  LDCU UR10, c[0x0][0x394] ;  /* 0x00007280ff0a77ac */ /* 0x000ea20008000800 */
[----:B------:R-:W-:Y:S02]  /*0240*/  IADD3 R7, PT, PT, R10, -UR6, R7 ;  /* 0x800000060a077c10 */ /* 0x000fe4000fffe007 */
[----:B------:R-:W3:Y:S01]  /*0250*/  LDC.64 R2, c[0x0][0x380] ;  /* 0x0000e000ff027b82 */ /* 0x000ee20000000a00 */
[----:B------:R-:W-:Y:S01]  /*0260*/  UIADD3 UR5, UPT, UPT, -UR4, URZ, URZ ;  /* 0x000000ff04057290 */ /* 0x000fe2000fffe1ff */
[----:B------:R-:W-:Y:S01]  /*0270*/  IADD3 R16, PT, PT, R7, 0x3, RZ ;  /* 0x0000000307107810 */ /* 0x000fe20007ffe0ff */
[----:B-1----:R-:W1:Y:S02]  /*0280*/  MUFU.RCP R0, R0 ;  /* 0x0000000000007308 */ /* 0x002e640000001000 */
[----:B-1----:R-:W-:-:S06]  /*0290*/  IADD3 R4, PT, PT, R0, 0xffffffe, RZ ;  /* 0x0ffffffe00047810 */ /* 0x002fcc0007ffe0ff */
[----:B------:R1:W4:Y:S02]  /*02a0*/  F2I.FTZ.U32.TRUNC.NTZ R5, R4 ;  /* 0x0000000400057305 */ /* 0x000324000021f000 */
[----:B-1----:R-:W-:Y:S02]  /*02b0*/  HFMA2 R4, -RZ, RZ, 0, 0 ;  /* 0x00000000ff047431 */ /* 0x002fe400000001ff */
[----:B----4-:R-:W-:-:S04]  /*02c0*/  IMAD.MOV R9, RZ, RZ, -R5 ;  /* 0x000000ffff097224 */ /* 0x010fc800078e0a05 */
[----:B------:R-:W-:-:S04]  /*02d0*/  IMAD R9, R9, R14, RZ ;  /* 0x0000000e09097224 */ /* 0x000fc800078e02ff */
[----:B0-23--:R-:W-:-:S07]  /*02e0*/  IMAD.HI.U32 R0, R5, R9, R4 ;  /* 0x0000000905007227 */ /* 0x00dfce00078e0004 */
.L_x_2:
[----:B------:R-:W-:Y:S01]  /*02f0*/  IMAD.MOV.U32 R11, RZ, RZ, R15 ;  /* 0x000000ffff0b7224 */ /* 0x000fe200078e000f */
[C---:B------:R-:W-:Y:S01]  /*0300*/  IADD3 R4, PT, PT, R16.reuse, -0x3, RZ ;  /* 0xfffffffd10047810 */ /* 0x040fe20007ffe0ff */
[----:B------:R-:W-:Y:S01]  /*0310*/  VIADD R19, R16, 0x3 ;  /* 0x0000000310137836 */ /* 0x000fe20000000000 */
[----:B------:R-:W-:Y:S02]  /*0320*/  IABS R29, R16 ;  /* 0x00000010001d7213 */ /* 0x000fe40000000000 */
[----:B------:R-:W-:Y:S02]  /*0330*/  IABS R20, R11 ;  /* 0x0000000b00147213 */ /* 0x000fe40000000000 */
[----:B------:R-:W-:Y:S02]  /*0340*/  IABS R5, R4 ;  /* 0x0000000400057213 */ /* 0x000fe40000000000 */
[----:B------:R-:W0:Y:S01]  /*0350*/  I2F.RP R8, R20 ;  /* 0x0000001400087306 */ /* 0x000e220000209400 */
[----:B------:R-:W-:Y:S01]  /*0360*/  ISETP.GE.AND P3, PT, R4, RZ, PT ;  /* 0x000000ff0400720c */ /* 0x000fe20003f66270 */
[----:B------:R-:W-:Y:S01]  /*0370*/  VIADD R4, R16, 0xffffffff ;  /* 0xffffffff10047836 */ /* 0x000fe20000000000 */
[----:B------:R-:W-:Y:S01]  /*0380*/  IABS R23, R19 ;  /* 0x0000001300177213 */ /* 0x000fe20000000000 */
[----:B------:R-:W-:-:S03]  /*0390*/  IMAD.HI.U32 R0, R0, R5, RZ ;  /* 0x0000000500007227 */ /* 0x000fc600078e00ff */
[----:B------:R-:W-:Y:S02]  /*03a0*/  ISETP.GE.AND P2, PT, R4, RZ, PT ;  /* 0x000000ff0400720c */ /* 0x000fe40003f46270 */
[----:B------:R-:W-:-:S05]  /*03b0*/  IADD3 R0, PT, PT, -R0, RZ, RZ ;  /* 0x000000ff00007210 */ /* 0x000fca0007ffe1ff */
[----:B------:R-:W-:Y:S01]  /*03c0*/  IMAD R5, R20, R0, R5 ;  /* 0x0000000014057224 */ /* 0x000fe200078e0205 */
[----:B0-----:R-:W0:Y:S01]  /*03d0*/  MUFU.RCP R8, R8 ;  /* 0x0000000800087308 */ /* 0x001e220000001000 */
[----:B------:R-:W-:-:S03]  /*03e0*/  IADD3 R0, PT, PT, R16, -0x2, RZ ;  /* 0xfffffffe10007810 */ /* 0x000fc60007ffe0ff */
[----:B------:R-:W-:Y:S02]  /*03f0*/  ISETP.GT.U32.AND P0, PT, R14, R5, PT ;  /* 0x000000050e00720c */ /* 0x000fe40003f04070 */
[----:B------:R-:W-:Y:S01]  /*0400*/  ISETP.GE.AND P1, PT, R0, RZ, PT ;  /* 0x000000ff0000720c */ /* 0x000fe20003f26270 */
[----:B0-----:R-:W-:Y:S01]  /*0410*/  VIADD R6, R8, 0xffffffe ;  /* 0x0ffffffe08067836 */ /* 0x001fe20000000000 */
[----:B------:R-:W-:-:S09]  /*0420*/  IABS R8, R0 ;  /* 0x0000000000087213 */ /* 0x000fd20000000000 */
[----:B------:R-:W-:Y:S01]  /*0430*/  @!P0 IMAD.IADD R5, R5, 0x1, -R20 ;  /* 0x0000000105058824 */ /* 0x000fe200078e0a14 */
[----:B------:R0:W1:Y:S04]  /*0440*/  F2I.FTZ.U32.TRUNC.NTZ R7, R6 ;  /* 0x0000000600077305 */ /* 0x000068000021f000 */
[----:B------:R-:W-:Y:S02]  /*0450*/  ISETP.GT.U32.AND P0, PT, R14, R5, PT ;  /* 0x000000050e00720c */ /* 0x000fe40003f04070 */
[----:B0-----:R-:W-:Y:S01]  /*0460*/  MOV R6, RZ ;  /* 0x000000ff00067202 */ /* 0x001fe20000000f00 */
[----:B-1----:R-:W-:-:S10]  /*0470*/  IMAD.MOV R9, RZ, RZ, -R7 ;  /* 0x000000ffff097224 */ /* 0x002fd400078e0a07 */
[----:B------:R-:W-:Y:S02]  /*0480*/  @!P0 IMAD.IADD R5, R5, 0x1, -R20 ;  /* 0x0000000105058824 */ /* 0x000fe400078e0a14 */
[----:B------:R-:W-:-:S03]  /*0490*/  IMAD R9, R9, R20, RZ ;  /* 0x0000001409097224 */ /* 0x000fc600078e02ff */
[----:B------:R-:W-:Y:S01]  /*04a0*/  @!P3 IADD3 R5, PT, PT, -R5, RZ, RZ ;  /* 0x000000ff0505b210 */ /* 0x000fe20007ffe1ff */
[----:B------:R-:W-:Y:S01]  /*04b0*/  IMAD.HI.U32 R0, R7, R9, R6 ;  /* 0x0000000907007227 */ /* 0x000fe200078e0006 */
[----:B------:R-:W-:Y:S02]  /*04c0*/  MOV R9, R8 ;  /* 0x0000000800097202 */ /* 0x000fe40000000f00 */
[----:B------:R-:W-:Y:S01]  /*04d0*/  IABS R7, R4 ;  /* 0x0000000400077213 */ /* 0x000fe20000000000 */
[C---:B------:R-:W-:Y:S01]  /*04e0*/  VIADD R8, R16.reuse, 0x1 ;  /* 0x0000000110087836 */ /* 0x040fe20000000000 */
[----:B------:R-:W-:Y:S01]  /*04f0*/  IADD3 R4, PT, PT, R16, 0x2, RZ ;  /* 0x0000000210047810 */ /* 0x000fe20007ffe0ff */
[----:B------:R-:W-:-:S03]  /*0500*/  IMAD.HI.U32 R6, R0, R9, RZ ;  /* 0x0000000900067227 */ /* 0x000fc600078e00ff */
[----:B------:R-:W-:Y:S01]  /*0510*/  IABS R27, R8 ;  /* 0x00000008001b7213 */ /* 0x000fe20000000000 */
[----:B------:R-:W-:Y:S01]  /*0520*/  IMAD.MOV R14, RZ, RZ, -R6 ;  /* 0x000000ffff0e7224 */ /* 0x000fe200078e0a06 */
[----:B------:R-:W-:Y:S01]  /*0530*/  IABS R21, R4 ;  /* 0x0000000400157213 */ /* 0x000fe20000000000 */
[----:B------:R-:W-:-:S04]  /*0540*/  IMAD.HI.U32 R6, R0, R7, RZ ;  /* 0x0000000700067227 */ /* 0x000fc800078e00ff */
[----:B------:R-:W-:Y:S01]  /*0550*/  IMAD R9, R20, R14, R9 ;  /* 0x0000000e14097224 */ /* 0x000fe200078e0209 */
[----:B------:R-:W-:Y:S01]  /*0560*/  IADD3 R22, PT, PT, -R6, RZ, RZ ;  /* 0x000000ff06167210 */ /* 0x000fe20007ffe1ff */
[----:B------:R-:W-:-:S04]  /*0570*/  IMAD.HI.U32 R14, R0, R29, RZ ;  /* 0x0000001d000e7227 */ /* 0x000fc800078e00ff */
[----:B------:R-:W-:Y:S01]  /*0580*/  IMAD.HI.U32 R18, R0, R27, RZ ;  /* 0x0000001b00127227 */ /* 0x000fe200078e00ff */
[----:B------:R-:W-:-:S03]  /*0590*/  IADD3 R14, PT, PT, -R14, RZ, RZ ;  /* 0x000000ff0e0e7210 */ /* 0x000fc60007ffe1ff */
[----:B------:R-:W-:-:S04]  /*05a0*/  IMAD.HI.U32 R6, R0, R21, RZ ;  /* 0x0000001500067227 */ /* 0x000fc800078e00ff */
[C---:B------:R-:W-:Y:S01]  /*05b0*/  IMAD R29, R20.reuse, R14, R29 ;  /* 0x0000000e141d7224 */ /* 0x040fe200078e021d */
[----:B------:R-:W-:Y:S01]  /*05c0*/  MOV R14, R20 ;  /* 0x00000014000e7202 */ /* 0x000fe20000000f00 */
[----:B------:R-:W-:Y:S02]  /*05d0*/  IMAD.MOV R18, RZ, RZ, -R18 ;  /* 0x000000ffff127224 */ /* 0x000fe400078e0a12 */
[----:B------:R-:W-:Y:S01]  /*05e0*/  IMAD R7, R20, R22, R7 ;  /* 0x0000001614077224 */ /* 0x000fe200078e0207 */
[----:B------:R-:W-:Y:S01]  /*05f0*/  ISETP.GT.U32.AND P5, PT, R14, R9, PT ;  /* 0x000000090e00720c */ /* 0x000fe20003fa4070 */
[----:B------:R-:W-:Y:S01]  /*0600*/  IMAD R27, R20, R18, R27 ;  /* 0x00000012141b7224 */ /* 0x000fe200078e021b */
[----:B------:R-:W-:Y:S01]  /*0610*/  IADD3 R22, PT, PT, -R6, RZ, RZ ;  /* 0x000000ff06167210 */ /* 0x000fe20007ffe1ff */
[----:B------:R-:W-:Y:S01]  /*0620*/  IMAD.HI.U32 R18, R0, R23, RZ ;  /* 0x0000001700127227 */ /* 0x000fe200078e00ff */
[C---:B------:R-:W-:Y:S02]  /*0630*/  ISETP.GT.U32.AND P4, PT, R14.reuse, R7, PT ;  /* 0x000000070e00720c */ /* 0x040fe40003f84070 */
[----:B------:R-:W-:Y:S01]  /*0640*/  ISETP.GT.U32.AND P6, PT, R14, R29, PT ;  /* 0x0000001d0e00720c */ /* 0x000fe20003fc4070 */
[----:B------:R-:W-:Y:S01]  /*0650*/  IMAD R21, R20, R22, R21 ;  /* 0x0000001614157224 */ /* 0x000fe200078e0215 */
[----:B------:R-:W-:Y:S01]  /*0660*/  ISETP.GT.U32.AND P0, PT, R14, R27, PT ;  /* 0x0000001b0e00720c */ /* 0x000fe20003f04070 */
[----:B------:R-:W-:-:S02]  /*0670*/  VIADD R6, R16, 0x4 ;  /* 0x0000000410067836 */ /* 0x000fc40000000000 */
[----:B------:R-:W-:Y:S02]  /*0680*/  IMAD.MOV R22, RZ, RZ, -R18 ;  /* 0x000000ffff167224 */ /* 0x000fe400078e0a12 */
[----:B------:R-:W-:Y:S01]  /*0690*/  @!P5 IMAD.IADD R9, R9, 0x1, -R20 ;  /* 0x000000010909d824 */ /* 0x000fe200078e0a14 */
[----:B------:R-:W-:Y:S01]  /*06a0*/  IABS R25, R6 ;  /* 0x0000000600197213 */ /* 0x000fe20000000000 */
[----:B------:R-:W-:Y:S02]  /*06b0*/  IMAD R23, R20, R22, R23 ;  /* 0x0000001614177224 */ /* 0x000fe400078e0217 */
[----:B------:R-:W-:Y:S02]  /*06c0*/  @!P4 IADD3 R7, PT, PT, R7, -R20, RZ ;  /* 0x800000140707c210 */ /* 0x000fe40007ffe0ff */
[----:B------:R-:W-:Y:S01]  /*06d0*/  ISETP.GT.U32.AND P5, PT, R14, R9, PT ;  /* 0x000000090e00720c */ /* 0x000fe20003fa4070 */
[----:B------:R-:W-:Y:S01]  /*06e0*/  IMAD.HI.U32 R18, R0, R25, RZ ;  /* 0x0000001900127227 */ /* 0x000fe200078e00ff */
[----:B------:R-:W-:-:S02]  /*06f0*/  ISETP.GT.U32.AND P3, PT, R14, R23, PT ;  /* 0x000000170e00720c */ /* 0x000fc40003f64070 */
[----:B------:R-:W-:Y:S01]  /*0700*/  ISETP.GT.U32.AND P4, PT, R14, R7, PT ;  /* 0x000000070e00720c */ /* 0x000fe20003f84070 */
[--C-:B------:R-:W-:Y:S01]  /*0710*/  @!P0 IMAD.IADD R27, R27, 0x1, -R20.reuse ;  /* 0x000000011b1b8824 */ /* 0x100fe200078e0a14 */
[----:B------:R-:W-:Y:S02]  /*0720*/  IADD3 R18, PT, PT, -R18, RZ, RZ ;  /* 0x000000ff12127210 */ /* 0x000fe40007ffe1ff */
[----:B------:R-:W-:Y:S02]  /*0730*/  @!P6 IADD3 R29, PT, PT, R29, -R20, RZ ;  /* 0x800000141d1de210 */ /* 0x000fe40007ffe0ff */
[----:B------:R-:W-:Y:S01]  /*0740*/  ISETP.NE.AND P0, PT, R11, RZ, PT ;  /* 0x000000ff0b00720c */ /* 0x000fe20003f05270 */
[----:B------:R-:W-:Y:S01]  /*0750*/  IMAD R25, R20, R18, R25 ;  /* 0x0000001214197224 */ /* 0x000fe200078e0219 */
[C---:B------:R-:W-:Y:S01]  /*0760*/  ISETP.GT.U32.AND P6, PT, R14.reuse, R29, PT ;  /* 0x0000001d0e00720c */ /* 0x040fe20003fc4070 */
[----:B------:R-:W-:Y:S01]  /*0770*/  @!P5 IMAD.IADD R9, R9, 0x1, -R20 ;  /* 0x000000010909d824 */ /* 0x000fe200078e0a14 */
[----:B------:R-:W-:-:S02]  /*0780*/  ISETP.GT.U32.AND P5, PT, R14, R21, PT ;  /* 0x000000150e00720c */ /* 0x000fc40003fa4070 */
[-C--:B------:R-:W-:Y:S01]  /*0790*/  @!P3 IADD3 R23, PT, PT, R23, -R20.reuse, RZ ;  /* 0x800000141717b210 */ /* 0x080fe20007ffe0ff */
[----:B------:R-:W-:Y:S01]  /*07a0*/  @!P1 IMAD.MOV R9, RZ, RZ, -R9 ;  /* 0x000000ffff099224 */ /* 0x000fe200078e0a09 */
[C---:B------:R-:W-:Y:S02]  /*07b0*/  ISETP.GT.U32.AND P1, PT, R14.reuse, R25, PT ;  /* 0x000000190e00720c */ /* 0x040fe40003f24070 */
[-C--:B------:R-:W-:Y:S02]  /*07c0*/  @!P4 IADD3 R7, PT, PT, R7, -R20.reuse, RZ ;  /* 0x800000140707c210 */ /* 0x080fe40007ffe0ff */
[----:B------:R-:W-:Y:S02]  /*07d0*/  ISETP.GT.U32.AND P4, PT, R14, R27, PT ;  /* 0x0000001b0e00720c */ /* 0x000fe40003f84070 */
[----:B------:R-:W-:Y:S01]  /*07e0*/  LOP3.LUT R18, RZ, R11, RZ, 0x33, !PT ;  /* 0x0000000bff127212 */ /* 0x000fe200078e33ff */
[----:B------:R-:W-:Y:S01]  /*07f0*/  @!P2 IMAD.MOV R7, RZ, RZ, -R7 ;  /* 0x000000ffff07a224 */ /* 0x000fe200078e0a07 */
[----:B------:R-:W-:Y:S01]  /*0800*/  @!P6 IADD3 R29, PT, PT, R29, -R20, RZ ;  /* 0x800000141d1de210 */ /* 0x000fe20007ffe0ff */
[----:B------:R-:W-:Y:S01]  /*0810*/  @!P5 IMAD.IADD R21, R21, 0x1, -R20 ;  /* 0x000000011515d824 */ /* 0x000fe200078e0a14 */
[----:B------:R-:W-:-:S02]  /*0820*/  ISETP.GE.AND P6, PT, R8, RZ, PT ;  /* 0x000000ff0800720c */ /* 0x000fc40003fc6270 */
[----:B------:R-:W-:Y:S01]  /*0830*/  SEL R5, R18, R5, !P0 ;  /* 0x0000000512057207 */ /* 0x000fe20004000000 */
[----:B------:R-:W-:Y:S01]  /*0840*/  @!P1 IMAD.IADD R25, R25, 0x1, -R20 ;  /* 0x0000000119199824 */ /* 0x000fe200078e0a14 */
[C---:B------:R-:W-:Y:S02]  /*0850*/  ISETP.GT.U32.AND P3, PT, R14.reuse, R21, PT ;  /* 0x000000150e00720c */ /* 0x040fe40003f64070 */
[----:B------:R-:W-:Y:S01]  /*0860*/  ISETP.GT.U32.AND P1, PT, R14, R23, PT ;  /* 0x000000170e00720c */ /* 0x000fe20003f24070 */
[----:B------:R-:W-:Y:S01]  /*0870*/  IMAD R5, R12, R11, R5 ;  /* 0x0000000b0c057224 */ /* 0x000fe200078e0205 */
[----:B------:R-:W-:Y:S02]  /*0880*/  ISETP.GE.AND P5, PT, R4, RZ, PT ;  /* 0x000000ff0400720c */ /* 0x000fe40003fa6270 */
[----:B------:R-:W-:Y:S01]  /*0890*/  SEL R9, R18, R9, !P0 ;  /* 0x0000000912097207 */ /* 0x000fe20004000000 */
[----:B------:R-:W-:Y:S01]  /*08a0*/  IMAD R5, R5, UR10, RZ ;  /* 0x0000000a05057c24 */ /* 0x000fe2000f8e02ff */
[----:B------:R-:W-:-:S02]  /*08b0*/  @!P4 IADD3 R27, PT, PT, R27, -R20, RZ ;  /* 0x800000141b1bc210 */ /* 0x000fc40007ffe0ff */
[----:B------:R-:W-:Y:S01]  /*08c0*/  SEL R7, R18, R7, !P0 ;  /* 0x0000000712077207 */ /* 0x000fe20004000000 */
[----:B------:R-:W-:Y:S01]  /*08d0*/  IMAD R9, R12, R11, R9 ;  /* 0x0000000b0c097224 */ /* 0x000fe200078e0209 */
[----:B------:R-:W-:Y:S02]  /*08e0*/  ISETP.GT.U32.AND P2, PT, R14, R25, PT ;  /* 0x000000190e00720c */ /* 0x000fe40003f44070 */
[----:B------:R-:W-:Y:S01]  /*08f0*/  @!P3 IADD3 R21, PT, PT, R21, -R20, RZ ;  /* 0x800000141515b210 */ /* 0x000fe20007ffe0ff */
[----:B------:R-:W-:Y:S01]  /*0900*/  @!P1 IMAD.IADD R23, R23, 0x1, -R20 ;  /* 0x0000000117179824 */ /* 0x000fe200078e0a14 */
[----:B------:R-:W-:Y:S01]  /*0910*/  ISETP.GE.AND P3, PT, R16, RZ, PT ;  /* 0x000000ff1000720c */ /* 0x000fe20003f66270 */
[----:B------:R-:W-:Y:S01]  /*0920*/  IMAD R4, R12, R11, R7 ;  /* 0x0000000b0c047224 */ /* 0x000fe200078e0207 */
[----:B------:R-:W-:Y:S01]  /*0930*/  ISETP.GE.AND P4, PT, R19, RZ, PT ;  /* 0x000000ff1300720c */ /* 0x000fe20003f86270 */
[----:B------:R-:W-:Y:S01]  /*0940*/  IMAD R7, R9, UR10, RZ ;  /* 0x0000000a09077c24 */ /* 0x000fe2000f8e02ff */
[----:B------:R-:W-:Y:S01]  /*0950*/  ISETP.GE.AND P1, PT, R6, RZ, PT ;  /* 0x000000ff0600720c */ /* 0x000fe20003f26270 */
[----:B------:R-:W-:Y:S01]  /*0960*/  IMAD.WIDE R8, R5, 0x4, R2 ;  /* 0x0000000405087825 */ /* 0x000fe200078e0202 */
[----:B------:R-:W-:-:S03]  /*0970*/  @!P6 IADD3 R27, PT, PT, -R27, RZ, RZ ;  /* 0x000000ff1b1be210 */ /* 0x000fc60007ffe1ff */
[----:B------:R-:W-:-:S04]  /*0980*/  IMAD R22, R4, UR10, RZ ;  /* 0x0000000a04167c24 */ /* 0x000fc8000f8e02ff */
[----:B------:R-:W-:Y:S01]  /*0990*/  @!P3 IMAD.MOV R29, RZ, RZ, -R29 ;  /* 0x000000ffff1db224 */ /* 0x000fe200078e0a1d */
[C---:B------:R-:W-:Y:S01]  /*09a0*/  SEL R27, R18.reuse, R27, !P0 ;  /* 0x0000001b121b7207 */ /* 0x040fe20004000000 */
[----:B------:R-:W-:Y:S01]  /*09b0*/  IMAD.WIDE R4, R7, 0x4, R2 ;  /* 0x0000000407047825 */ /* 0x000fe200078e0202 */
[----:B------:R-:W2:Y:S01]  /*09c0*/  LDG.E R19, desc[UR8][R8.64] ;  /* 0x0000000808137981 */ /* 0x000ea2000c1e1900 */
[----:B------:R-:W-:Y:S02]  /*09d0*/  @!P2 IADD3 R25, PT, PT, R25, -R20, RZ ;  /* 0x800000141919a210 */ /* 0x000fe40007ffe0ff */
[----:B------:R-:W-:Y:S01]  /*09e0*/  SEL R29, R18, R29, !P0 ;  /* 0x0000001d121d7207 */ /* 0x000fe20004000000 */
[----:B------:R-:W-:Y:S01]  /*09f0*/  @!P5 IMAD.MOV R21, RZ, RZ, -R21 ;  /* 0x000000ffff15d224 */ /* 0x000fe200078e0a15 */
[----:B------:R-:W-:Y:S01]  /*0a00*/  @!P4 IADD3 R23, PT, PT, -R23, RZ, RZ ;  /* 0x000000ff1717c210 */ /* 0x000fe20007ffe1ff */
[----:B------:R-:W-:Y:S01]  /*0a10*/  IMAD.WIDE R6, R22, 0x4, R2 ;  /* 0x0000000416067825 */ /* 0x000fe200078e0202 */
[----:B------:R0:W3:Y:S03]  /*0a20*/  LDG.E R20, desc[UR8][R4.64] ;  /* 0x0000000804147981 */ /* 0x0000e6000c1e1900 */
[----:B------:R-:W-:Y:S01]  /*0a30*/  IMAD R29, R12, R11, R29 ;  /* 0x0000000b0c1d7224 */ /* 0x000fe200078e021d */
[----:B------:R-:W-:Y:S01]  /*0a40*/  SEL R21, R18, R21, !P0 ;  /* 0x0000001512157207 */ /* 0x000fe20004000000 */
[----:B------:R-:W-:Y:S01]  /*0a50*/  IMAD R27, R12, R11, R27 ;  /* 0x0000000b0c1b7224 */ /* 0x000fe200078e021b */
[----:B------:R1:W4:Y:S01]  /*0a60*/  LDG.E R26, desc[UR8][R6.64] ;  /* 0x00000008061a7981 */ /* 0x000322000c1e1900 */
[----:B------:R-:W-:Y:S01]  /*0a70*/  SEL R23, R18, R23, !P0 ;  /* 0x0000001712177207 */ /* 0x000fe20004000000 */
[----:B------:R-:W-:-:S02]  /*0a80*/  @!P1 IMAD.MOV R25, RZ, RZ, -R25 ;  /* 0x000000ffff199224 */ /* 0x000fc400078e0a19 */
[----:B0-----:R-:W-:Y:S02]  /*0a90*/  IMAD R5, R29, UR10, RZ ;  /* 0x0000000a1d057c24 */ /* 0x001fe4000f8e02ff */
[----:B------:R-:W-:Y:S01]  /*0aa0*/  IMAD R21, R12, R11, R21 ;  /* 0x0000000b0c157224 */ /* 0x000fe200078e0215 */
[----:B------:R-:W-:Y:S01]  /*0ab0*/  SEL R18, R18, R25, !P0 ;  /* 0x0000001912127207 */ /* 0x000fe20004000000 */
[----:B------:R-:W-:-:S04]  /*0ac0*/  IMAD.WIDE R4, R5, 0x4, R2 ;  /* 0x0000000405047825 */ /* 0x000fc800078e0202 */
[----:B-1----:R-:W-:Y:S02]  /*0ad0*/  IMAD R7, R27, UR10, RZ ;  /* 0x0000000a1b077c24 */ /* 0x002fe4000f8e02ff */
[----:B------:R-:W-:Y:S01]  /*0ae0*/  IMAD R23, R12, R11, R23 ;  /* 0x0000000b0c177224 */ /* 0x000fe200078e0217 */
[----:B------:R-:W5:Y:S01]  /*0af0*/  LDG.E R4, desc[UR8][R4.64] ;  /* 0x0000000804047981 */ /* 0x000f62000c1e1900 */
[----:B------:R-:W-:-:S04]  /*0b00*/  IMAD.WIDE R6, R7, 0x4, R2 ;  /* 0x0000000407067825 */ /* 0x000fc800078e0202 */
[----:B------:R-:W-:Y:S02]  /*0b10*/  IMAD R9, R21, UR10, RZ ;  /* 0x0000000a15097c24 */ /* 0x000fe4000f8e02ff */
[----:B------:R-:W-:Y:S01]  /*0b20*/  IMAD R23, R23, UR10, RZ ;  /* 0x0000000a17177c24 */ /* 0x000fe2000f8e02ff */
[----:B------:R-:W5:Y:S01]  /*0b30*/  LDG.E R6, desc[UR8][R6.64] ;  /* 0x0000000806067981 */ /* 0x000f62000c1e1900 */
[----:B------:R-:W-:-:S04]  /*0b40*/  IMAD.WIDE R8, R9, 0x4, R2 ;  /* 0x0000000409087825 */ /* 0x000fc800078e0202 */
[----:B------:R-:W-:Y:S02]  /*0b50*/  IMAD R18, R12, R11, R18 ;  /* 0x0000000b0c127224 */ /* 0x000fe400078e0212 */
[--C-:B------:R-:W-:Y:S01]  /*0b60*/  IMAD.WIDE R22, R23, 0x4, R2.reuse ;  /* 0x0000000417167825 */ /* 0x100fe200078e0202 */
[----:B------:R-:W5:Y:S03]  /*0b70*/  LDG.E R8, desc[UR8][R8.64] ;  /* 0x0000000808087981 */ /* 0x000f66000c1e1900 */
[----:B------:R-:W-:Y:S02]  /*0b80*/  IMAD R25, R18, UR10, RZ ;  /* 0x0000000a12197c24 */ /* 0x000fe4000f8e02ff */
[----:B------:R-:W5:Y:S02]  /*0b90*/  LDG.E R22, desc[UR8][R22.64] ;  /* 0x0000000816167981 */ /* 0x000f64000c1e1900 */
[----:B------:R-:W-:-:S06]  /*0ba0*/  IMAD.WIDE R24, R25, 0x4, R2 ;  /* 0x0000000419187825 */ /* 0x000fcc00078e0202 */
[----:B------:R-:W5:Y:S01]  /*0bb0*/  LDG.E R24, desc[UR8][R24.64] ;  /* 0x0000000818187981 */ /* 0x000f62000c1e1900 */
[----:B------:R-:W-:-:S04]  /*0bc0*/  UIADD3 UR5, UPT, UPT, UR5, 0x8, URZ ;  /* 0x0000000805057890 */ /* 0x000fc8000fffe0ff */
[----:B------:R-:W-:Y:S01]  /*0bd0*/  UISETP.NE.AND UP1, UPT, UR5, URZ, UPT ;  /* 0x000000ff0500728c */ /* 0x000fe2000bf25270 */
[----:B------:R-:W-:Y:S01]  /*0be0*/  IADD3 R16, PT, PT, R16, 0x8, RZ ;  /* 0x0000000810107810 */ /* 0x000fe20007ffe0ff */
[----:B--2---:R-:W0:Y:S08]  /*0bf0*/  F2F.BF16.F32 R19, R19 ;  /* 0x0000001300137304 */ /* 0x004e300000202000 */
[----:B---3--:R-:W1:Y:S08]  /*0c00*/  F2F.BF16.F32 R20, R20 ;  /* 0x0000001400147304 */ /* 0x008e700000202000 */
[----:B----4-:R-:W2:Y:S01]  /*0c10*/  F2F.BF16.F32 R26, R26 ;  /* 0x0000001a001a7304 */ /* 0x010ea20000202000 */
[----:B0-----:R-:W-:-:S07]  /*0c20*/  SHF.L.U32 R18, R19, 0x10, RZ ;  /* 0x0000001013127819 */ /* 0x001fce00000006ff */
[----:B-----5:R-:W0:Y:S01]  /*0c30*/  F2F.BF16.F32 R4, R4 ;  /* 0x0000000400047304 */ /* 0x020e220000202000 */
[----:B-1----:R-:W-:Y:S02]  /*0c40*/  IMAD.U32 R5, R20, 0x10000, RZ ;  /* 0x0001000014057824 */ /* 0x002fe400078e00ff */
[----:B------:R-:W-:-:S05]  /*0c50*/  FADD R18, R18, R17 ;  /* 0x0000001112127221 */ /* 0x000fca0000000000 */
[----:B------:R-:W1:Y:S01]  /*0c60*/  F2F.BF16.F32 R6, R6 ;  /* 0x0000000600067304 */ /* 0x000e620000202000 */
[----:B--2---:R-:W-:Y:S01]  /*0c70*/  SHF.L.U32 R7, R26, 0x10, RZ ;  /* 0x000000101a077819 */ /* 0x004fe200000006ff */
[----:B------:R-:W-:-:S06]  /*0c80*/  FADD R18, R18, R5 ;  /* 0x0000000512127221 */ /* 0x000fcc0000000000 */
[----:B------:R-:W2:Y:S01]  /*0c90*/  F2F.BF16.F32 R8, R8 ;  /* 0x0000000800087304 */ /* 0x000ea20000202000 */
[----:B------:R-:W-:Y:S01]  /*0ca0*/  FADD R18, R18, R7 ;  /* 0x0000000712127221 */ /* 0x000fe20000000000 */
[----:B0-----:R-:W-:-:S06]  /*0cb0*/  IMAD.U32 R5, R4, 0x10000, RZ ;  /* 0x0001000004057824 */ /* 0x001fcc00078e00ff */
[----:B------:R-:W0:Y:S01]  /*0cc0*/  F2F.BF16.F32 R22, R22 ;  /* 0x0000001600167304 */ /* 0x000e220000202000 */
[----:B-1----:R-:W-:Y:S01]  /*0cd0*/  SHF.L.U32 R6, R6, 0x10, RZ ;  /* 0x0000001006067819 */ /* 0x002fe200000006ff */
[----:B------:R-:W-:-:S06]  /*0ce0*/  FADD R5, R18, R5 ;  /* 0x0000000512057221 */ /* 0x000fcc0000000000 */
[----:B------:R-:W1:Y:S01]  /*0cf0*/  F2F.BF16.F32 R24, R24 ;  /* 0x0000001800187304 */ /* 0x000e620000202000 */
[----:B--2---:R-:W-:Y:S02]  /*0d00*/  IMAD.U32 R8, R8, 0x10000, RZ ;  /* 0x0001000008087824 */ /* 0x004fe400078e00ff */
[----:B------:R-:W-:-:S04]  /*0d10*/  FADD R5, R5, R6 ;  /* 0x0000000605057221 */ /* 0x000fc80000000000 */
[----:B------:R-:W-:Y:S01]  /*0d20*/  FADD R5, R5, R8 ;  /* 0x0000000805057221 */ /* 0x000fe20000000000 */
[----:B0-----:R-:W-:-:S05]  /*0d30*/  SHF.L.U32 R22, R22, 0x10, RZ ;  /* 0x0000001016167819 */ /* 0x001fca00000006ff */
[----:B------:R-:W-:Y:S01]  /*0d40*/  FADD R22, R5, R22 ;  /* 0x0000001605167221 */ /* 0x000fe20000000000 */
[----:B-1----:R-:W-:-:S04]  /*0d50*/  IMAD.U32 R17, R24, 0x10000, RZ ;  /* 0x0001000018117824 */ /* 0x002fc800078e00ff */
[----:B------:R-:W-:Y:S01]  /*0d60*/  FADD R17, R22, R17 ;  /* 0x0000001116117221 */ /* 0x000fe20000000000 */
[----:B------:R-:W-:Y:S06]  /*0d70*/  BRA.U UP1, `(.L_x_2) ;  /* 0xfffffff5015c7547 */ /* 0x000fec000b83ffff */
.L_x_1:
[----:B------:R-:W-:Y:S01]  /*0d80*/  VIADD R13, R13, -UR6 ;  /* 0x800000060d0d7c36 */ /* 0x000fe20008000000 */
[----:B------:R-:W-:Y:S06]  /*0d90*/  BRA.U !UP0, `(.L_x_0) ;  /* 0x0000000908ec7547 */ /* 0x000fec000b800000 */
[----:B------:R-:W0:Y:S01]  /*0da0*/  LDCU UR5, c[0x0][0x39c] ;  /* 0x00007380ff0577ac */ /* 0x000e220008000800 */
[----:B------:R-:W-:Y:S02]  /*0db0*/  UISETP.GE.U32.AND UP0, UPT, UR7, 0x4, UPT ;  /* 0x000000040700788c */ /* 0x000fe4000bf06070 */
[----:B0-----:R-:W-:-:S04]  /*0dc0*/  ULOP3.LUT UR6, UR5, 0x3, URZ, 0xc0, !UPT ;  /* 0x0000000305067892 */ /* 0x001fc8000f8ec0ff */
[----:B------:R-:W-:-:S03]  /*0dd0*/  UISETP.NE.AND UP1, UPT, UR6, URZ, UPT ;  /* 0x000000ff0600728c */ /* 0x000fc6000bf25270 */
[----:B------:R-:W-:Y:S08]  /*0de0*/  BRA.U !UP0, `(.L_x_3) ;  /* 0x0000000508687547 */ /* 0x000ff0000b800000 */
[----:B------:R-:W-:Y:S01]  /*0df0*/  IABS R0, R11 ;  /* 0x0000000b00007213 */ /* 0x000fe20000000000 */
[----:B------:R-:W0:Y:S01]  /*0e00*/  LDCU UR7, c[0x0][0x394] ;  /* 0x00007280ff0777ac */ /* 0x000e220008000800 */
[----:B------:R-:W-:Y:S02]  /*0e10*/  IADD3 R2, PT, PT, R13, UR4, RZ ;  /* 0x000000040d027c10 */ /* 0x000fe4000fffe0ff */
[----:B------:R-:W1:Y:S02]  /*0e20*/  I2F.RP R5, R0 ;  /* 0x0000000000057306 */ /* 0x000e640000209400 */
[----:B------:R-:W-:Y:S01]  /*0e30*/  IABS R15, R2 ;  /* 0x00000002000f7213 */ /* 0x000fe20000000000 */
[C---:B------:R-:W-:Y:S01]  /*0e40*/  VIADD R3, R2.reuse, 0x1 ;  /* 0x0000000102037836 */ /* 0x040fe20000000000 */
[----:B------:R-:W-:-:S04]  /*0e50*/  IADD3 R4, PT, PT, R2, 0x2, RZ ;  /* 0x0000000202047810 */ /* 0x000fc80007ffe0ff */
[----:B------:R-:W-:Y:S02]  /*0e60*/  IABS R19, R3 ;  /* 0x0000000300137213 */ /* 0x000fe40000000000 */
[----:B------:R-:W-:Y:S01]  /*0e70*/  IABS R21, R4 ;  /* 0x0000000400157213 */ /* 0x000fe20000000000 */
[----:B-1----:R-:W1:Y:S02]  /*0e80*/  MUFU.RCP R5, R5 ;  /* 0x0000000500057308 */ /* 0x002e640000001000 */
[----:B-1----:R-:W-:Y:S01]  /*0e90*/  IADD3 R6, PT, PT, R5, 0xffffffe, RZ ;  /* 0x0ffffffe05067810 */ /* 0x002fe20007ffe0ff */
[----:B------:R-:W-:-:S05]  /*0ea0*/  VIADD R5, R2, 0x3 ;  /* 0x0000000302057836 */ /* 0x000fca0000000000 */
[----:B------:R1:W2:Y:S01]  /*0eb0*/  F2I.FTZ.U32.TRUNC.NTZ R7, R6 ;  /* 0x0000000600077305 */ /* 0x0002a2000021f000 */
[----:B------:R-:W-:Y:S02]  /*0ec0*/  IABS R23, R5 ;  /* 0x0000000500177213 */ /* 0x000fe40000000000 */
[----:B-1----:R-:W-:Y:S01]  /*0ed0*/  MOV R6, RZ ;  /* 0x000000ff00067202 */ /* 0x002fe20000000f00 */
[----:B--2---:R-:W-:-:S04]  /*0ee0*/  IMAD.MOV R9, RZ, RZ, -R7 ;  /* 0x000000ffff097224 */ /* 0x004fc800078e0a07 */
[----:B------:R-:W-:-:S04]  /*0ef0*/  IMAD R9, R9, R0, RZ ;  /* 0x0000000009097224 */ /* 0x000fc800078e02ff */
[----:B------:R-:W-:-:S06]  /*0f00*/  IMAD.HI.U32 R14, R7, R9, R6 ;  /* 0x00000009070e7227 */ /* 0x000fcc00078e0006 */
[----:B------:R-:W-:-:S04]  /*0f10*/  IMAD.HI.U32 R7, R14, R19, RZ ;  /* 0x000000130e077227 */ /* 0x000fc800078e00ff */
[----:B------:R-:W-:Y:S01]  /*0f20*/  IMAD.HI.U32 R6, R14, R15, RZ ;  /* 0x0000000f0e067227 */ /* 0x000fe200078e00ff */
[----:B------:R-:W-:-:S03]  /*0f30*/  IADD3 R7, PT, PT, -R7, RZ, RZ ;  /* 0x000000ff07077210 */ /* 0x000fc60007ffe1ff */
[----:B------:R-:W-:Y:S01]  /*0f40*/  IMAD.HI.U32 R9, R14, R23, RZ ;  /* 0x000000170e097227 */ /* 0x000fe200078e00ff */
[----:B------:R-:W-:-:S03]  /*0f50*/  IADD3 R6, PT, PT, -R6, RZ, RZ ;  /* 0x000000ff06067210 */ /* 0x000fc60007ffe1ff */
[----:B------:R-:W-:Y:S01]  /*0f60*/  IMAD.HI.U32 R8, R14, R21, RZ ;  /* 0x000000150e087227 */ /* 0x000fe200078e00ff */
[----:B------:R-:W-:-:S03]  /*0f70*/  IADD3 R14, PT, PT, -R9, RZ, RZ ;  /* 0x000000ff090e7210 */ /* 0x000fc60007ffe1ff */
[C---:B------:R-:W-:Y:S02]  /*0f80*/  IMAD R9, R0.reuse, R7, R19 ;  /* 0x0000000700097224 */ /* 0x040fe400078e0213 */
[----:B------:R-:W-:Y:S02]  /*0f90*/  IMAD.MOV R8, RZ, RZ, -R8 ;  /* 0x000000ffff087224 */ /* 0x000fe400078e0a08 */
[C---:B------:R-:W-:Y:S01]  /*0fa0*/  IMAD R7, R0.reuse, R6, R15 ;  /* 0x0000000600077224 */ /* 0x040fe200078e020f */
[C---:B------:R-:W-:Y:S01]  /*0fb0*/  ISETP.GT.U32.AND P1, PT, R0.reuse, R9, PT ;  /* 0x000000090000720c */ /* 0x040fe20003f24070 */
[C---:B------:R-:W-:Y:S02]  /*0fc0*/  IMAD R15, R0.reuse, R8, R21 ;  /* 0x00000008000f7224 */ /* 0x040fe400078e0215 */
[C---:B------:R-:W-:Y:S01]  /*0fd0*/  IMAD R19, R0.reuse, R14, R23 ;  /* 0x0000000e00137224 */ /* 0x040fe200078e0217 */
[C---:B------:R-:W-:Y:S02]  /*0fe0*/  ISETP.GT.U32.AND P0, PT, R0.reuse, R7, PT ;  /* 0x000000070000720c */ /* 0x040fe40003f04070 */
[----:B------:R-:W-:-:S02]  /*0ff0*/  ISETP.GT.U32.AND P2, PT, R0, R15, PT ;  /* 0x0000000f0000720c */ /* 0x000fc40003f44070 */
[----:B------:R-:W-:-:S05]  /*1000*/  ISETP.GT.U32.AND P3, PT, R0, R19, PT ;  /* 0x000000130000720c */ /* 0x000fca0003f64070 */
[-C--:B------:R-:W-:Y:S02]  /*1010*/  @!P1 IADD3 R9, PT, PT, R9, -R0.reuse, RZ ;  /* 0x8000000009099210 */ /* 0x080fe40007ffe0ff */
[----:B------:R-:W-:Y:S02]  /*1020*/  ISETP.GE.AND P1, PT, R4, RZ, PT ;  /* 0x000000ff0400720c */ /* 0x000fe40003f26270 */
[----:B------:R-:W-:Y:S01]  /*1030*/  @!P0 IMAD.IADD R7, R7, 0x1, -R0 ;  /* 0x0000000107078824 */ /* 0x000fe200078e0a00 */
[C---:B------:R-:W-:Y:S02]  /*1040*/  ISETP.GT.U32.AND P6, PT, R0.reuse, R9, PT ;  /* 0x000000090000720c */ /* 0x040fe40003fc4070 */
[-C--:B------:R-:W-:Y:S02]  /*1050*/  @!P2 IADD3 R15, PT, PT, R15, -R0.reuse, RZ ;  /* 0x800000000f0fa210 */ /* 0x080fe40007ffe0ff */
[----:B------:R-:W-:Y:S02]  /*1060*/  @!P3 IADD3 R19, PT, PT, R19, -R0, RZ ;  /* 0x800000001313b210 */ /* 0x000fe40007ffe0ff */
[----:B------:R-:W-:-:S02]  /*1070*/  ISETP.GT.U32.AND P5, PT, R0, R7, PT ;  /* 0x000000070000720c */ /* 0x000fc40003fa4070 */
[C---:B------:R-:W-:Y:S02]  /*1080*/  ISETP.GT.U32.AND P4, PT, R0.reuse, R15, PT ;  /* 0x0000000f0000720c */ /* 0x040fe40003f84070 */
[----:B------:R-:W-:Y:S02]  /*1090*/  ISETP.GT.U32.AND P3, PT, R0, R19, PT ;  /* 0x000000130000720c */ /* 0x000fe40003f64070 */
[----:B------:R-:W-:Y:S01]  /*10a0*/  ISETP.GE.AND P0, PT, R2, RZ, PT ;  /* 0x000000ff0200720c */ /* 0x000fe20003f06270 */
[----:B------:R-:W-:Y:S01]  /*10b0*/  @!P6 IMAD.IADD R9, R9, 0x1, -R0 ;  /* 0x000000010909e824 */ /* 0x000fe200078e0a00 */
[----:B------:R-:W-:Y:S02]  /*10c0*/  ISETP.GE.AND P2, PT, R3, RZ, PT ;  /* 0x000000ff0300720c */ /* 0x000fe40003f46270 */
[----:B------:R-:W1:Y:S01]  /*10d0*/  LDC.64 R2, c[0x0][0x380] ;  /* 0x0000e000ff027b82 */ /* 0x000e620000000a00 */
[----:B------:R-:W-:Y:S02]  /*10e0*/  ISETP.GE.AND P6, PT, R5, RZ, PT ;  /* 0x000000ff0500720c */ /* 0x000fe40003fc6270 */
[----:B------:R-:W-:-:S02]  /*10f0*/  @!P5 IADD3 R7, PT, PT, R7, -R0, RZ ;  /* 0x800000000707d210 */ /* 0x000fc40007ffe0ff */
[----:B------:R-:W-:Y:S02]  /*1100*/  @!P4 IADD3 R15, PT, PT, R15, -R0, RZ ;  /* 0x800000000f0fc210 */ /* 0x000fe40007ffe0ff */
[----:B------:R-:W-:Y:S01]  /*1110*/  @!P3 IMAD.IADD R19, R19, 0x1, -R0 ;  /* 0x000000011313b824 */ /* 0x000fe200078e0a00 */
[----:B------:R-:W-:Y:S02]  /*1120*/  ISETP.NE.AND P3, PT, R11, RZ, PT ;  /* 0x000000ff0b00720c */ /* 0x000fe40003f65270 */
[----:B------:R-:W-:Y:S01]  /*1130*/  LOP3.LUT R0, RZ, R11, RZ, 0x33, !PT ;  /* 0x0000000bff007212 */ /* 0x000fe200078e33ff */
[----:B------:R-:W-:Y:S01]  /*1140*/  @!P1 IMAD.MOV R15, RZ, RZ, -R15 ;  /* 0x000000ffff0f9224 */ /* 0x000fe200078e0a0f */
[----:B------:R-:W-:Y:S02]  /*1150*/  @!P0 IADD3 R7, PT, PT, -R7, RZ, RZ ;  /* 0x000000ff07078210 */ /* 0x000fe40007ffe1ff */
[----:B------:R-:W-:Y:S02]  /*1160*/  @!P2 IADD3 R9, PT, PT, -R9, RZ, RZ ;  /* 0x000000ff0909a210 */ /* 0x000fe40007ffe1ff */
[----:B------:R-:W-:-:S02]  /*1170*/  SEL R7, R0, R7, !P3 ;  /* 0x0000000700077207 */ /* 0x000fc40005800000 */
[----:B------:R-:W-:Y:S02]  /*1180*/  SEL R9, R0, R9, !P3 ;  /* 0x0000000900097207 */ /* 0x000fe40005800000 */
[----:B------:R-:W-:Y:S01]  /*1190*/  @!P6 IADD3 R19, PT, PT, -R19, RZ, RZ ;  /* 0x000000ff1313e210 */ /* 0x000fe20007ffe1ff */
[----:B------:R-:W-:Y:S01]  /*11a0*/  IMAD R7, R12, R11, R7 ;  /* 0x0000000b0c077224 */ /* 0x000fe200078e0207 */
[----:B------:R-:W-:Y:S01]  /*11b0*/  SEL R15, R0, R15, !P3 ;  /* 0x0000000f000f7207 */ /* 0x000fe20005800000 */
[----:B------:R-:W-:Y:S01]  /*11c0*/  IMAD R9, R12, R11, R9 ;  /* 0x0000000b0c097224 */ /* 0x000fe200078e0209 */
[----:B------:R-:W-:Y:S01]  /*11d0*/  SEL R19, R0, R19, !P3 ;  /* 0x0000001300137207 */ /* 0x000fe20005800000 */
[----:B0-----:R-:W-:Y:S02]  /*11e0*/  IMAD R5, R7, UR7, RZ ;  /* 0x0000000707057c24 */ /* 0x001fe4000f8e02ff */
[----:B------:R-:W-:Y:S02]  /*11f0*/  IMAD R15, R12, R11, R15 ;  /* 0x0000000b0c0f7224 */ /* 0x000fe400078e020f */
[----:B-1----:R-:W-:-:S04]  /*1200*/  IMAD.WIDE R4, R5, 0x4, R2 ;  /* 0x0000000405047825 */ /* 0x002fc800078e0202 */
[----:B------:R-:W-:Y:S02]  /*1210*/  IMAD R7, R9, UR7, RZ ;  /* 0x0000000709077c24 */ /* 0x000fe4000f8e02ff */
[----:B------:R-:W-:Y:S01]  /*1220*/  IMAD R19, R12, R11, R19 ;  /* 0x0000000b0c137224 */ /* 0x000fe200078e0213 */
[----:B------:R-:W2:Y:S01]  /*1230*/  LDG.E R4, desc[UR8][R4.64] ;  /* 0x0000000804047981 */ /* 0x000ea2000c1e1900 */
[----:B------:R-:W-:Y:S02]  /*1240*/  IMAD R9, R15, UR7, RZ ;  /* 0x000000070f097c24 */ /* 0x000fe4000f8e02ff */
[----:B------:R-:W-:-:S04]  /*1250*/  IMAD.WIDE R6, R7, 0x4, R2 ;  /* 0x0000000407067825 */ /* 0x000fc800078e0202 */
[----:B------:R-:W-:Y:S02]  /*1260*/  IMAD R19, R19, UR7, RZ ;  /* 0x0000000713137c24 */ /* 0x000fe4000f8e02ff */
[--C-:B------:R-:W-:Y:S01]  /*1270*/  IMAD.WIDE R8, R9, 0x4, R2.reuse ;  /* 0x0000000409087825 */ /* 0x100fe200078e0202 */
[----:B------:R-:W3:Y:S03]  /*1280*/  LDG.E R6, desc[UR8][R6.64] ;  /* 0x0000000806067981 */ /* 0x000ee6000c1e1900 */
[----:B------:R-:W-:Y:S02]  /*1290*/  IMAD.WIDE R2, R19, 0x4, R2 ;  /* 0x0000000413027825 */ /* 0x000fe400078e0202 */
[----:B------:R-:W4:Y:S04]  /*12a0*/  LDG.E R8, desc[UR8][R8.64] ;  /* 0x0000000808087981 */ /* 0x000f28000c1e1900 */
[----:B------:R-:W5:Y:S01]  /*12b0*/  LDG.E R2, desc[UR8][R2.64] ;  /* 0x0000000802027981 */ /* 0x000f62000c1e1900 */
[----:B------:R-:W-:Y:S01]  /*12c0*/  UIADD3 UR4, UPT, UPT, UR4, 0x4, URZ ;  /* 0x0000000404047890 */ /* 0x000fe2000fffe0ff */
[----:B--2---:R-:W0:Y:S08]  /*12d0*/  F2F.BF16.F32 R0, R4 ;  /* 0x0000000400007304 */ /* 0x004e300000202000 */
[----:B---3--:R-:W1:Y:S08]  /*12e0*/  F2F.BF16.F32 R14, R6 ;  /* 0x00000006000e7304 */ /* 0x008e700000202000 */
[----:B----4-:R-:W2:Y:S01]  /*12f0*/  F2F.BF16.F32 R15, R8 ;  /* 0x00000008000f7304 */ /* 0x010ea20000202000 */
[----:B0-----:R-:W-:-:S07]  /*1300*/  SHF.L.U32 R0, R0, 0x10, RZ ;  /* 0x0000001000007819 */ /* 0x001fce00000006ff */
[----:B-----5:R-:W0:Y:S01]  /*1310*/  F2F.BF16.F32 R16, R2 ;  /* 0x0000000200107304 */ /* 0x020e220000202000 */
[----:B-1----:R-:W-:Y:S02]  /*1320*/  IMAD.U32 R14, R14, 0x10000, RZ ;  /* 0x000100000e0e7824 */ /* 0x002fe400078e00ff */
[----:B------:R-:W-:-:S04]  /*1330*/  FADD R17, R17, R0 ;  /* 0x0000000011117221 */ /* 0x000fc80000000000 */
[----:B------:R-:W-:Y:S01]  /*1340*/  FADD R14, R17, R14 ;  /* 0x0000000e110e7221 */ /* 0x000fe20000000000 */
[----:B--2---:R-:W-:-:S05]  /*1350*/  SHF.L.U32 R15, R15, 0x10, RZ ;  /* 0x000000100f0f7819 */ /* 0x004fca00000006ff */
[----:B------:R-:W-:Y:S01]  /*1360*/  FADD R15, R14, R15 ;  /* 0x0000000f0e0f7221 */ /* 0x000fe20000000000 */
[----:B0-----:R-:W-:-:S05]  /*1370*/  SHF.L.U32 R16, R16, 0x10, RZ ;  /* 0x0000001010107819 */ /* 0x001fca00000006ff */
[----:B------:R-:W-:-:S07]  /*1380*/  FADD R17, R15, R16 ;  /* 0x000000100f117221 */ /* 0x000fce0000000000 */
.L_x_3:
[----:B------:R-:W-:Y:S05]  /*1390*/  BRA.U !UP1, `(.L_x_0) ;  /* 0x00000005096c7547 */ /* 0x000fea000b800000 */
[----:B------:R-:W-:Y:S02]  /*13a0*/  UISETP.NE.AND UP0, UPT, UR6, 0x1, UPT ;  /* 0x000000010600788c */ /* 0x000fe4000bf05270 */
[----:B------:R-:W-:-:S04]  /*13b0*/  ULOP3.LUT UR5, UR5, 0x1, URZ, 0xc0, !UPT ;  /* 0x0000000105057892 */ /* 0x000fc8000f8ec0ff */
[----:B------:R-:W-:-:S03]  /*13c0*/  UISETP.NE.U32.AND UP1, UPT, UR5, 0x1, UPT ;  /* 0x000000010500788c */ /* 0x000fc6000bf25070 */
[----:B------:R-:W-:Y:S08]  /*13d0*/  BRA.U !UP0, `(.L_x_4) ;  /* 0x0000000108d87547 */ /* 0x000ff0000b800000 */
[----:B------:R-:W-:Y:S01]  /*13e0*/  IABS R7, R11 ;  /* 0x0000000b00077213 */ /* 0x000fe20000000000 */
[----:B------:R-:W0:Y:S01]  /*13f0*/  LDCU UR5, c[0x0][0x394] ;  /* 0x00007280ff0577ac */ /* 0x000e220008000800 */
[----:B------:R-:W-:Y:S02]  /*1400*/  IADD3 R6, PT, PT, R13, UR4, RZ ;  /* 0x000000040d067c10 */ /* 0x000fe4000fffe0ff */
[----:B------:R-:W1:Y:S02]  /*1410*/  I2F.RP R0, R7 ;  /* 0x0000000700007306 */ /* 0x000e640000209400 */
[----:B------:R-:W-:Y:S01]  /*1420*/  IABS R9, R6 ;  /* 0x0000000600097213 */ /* 0x000fe20000000000 */
[----:B------:R-:W-:-:S05]  /*1430*/  VIADD R4, R6, 0x1 ;  /* 0x0000000106047836 */ /* 0x000fca0000000000 */
[----:B------:R-:W-:Y:S02]  /*1440*/  IABS R14, R4 ;  /* 0x00000004000e7213 */ /* 0x000fe40000000000 */
[----:B------:R-:W-:Y:S02]  /*1450*/  ISETP.GE.AND P3, PT, R4, RZ, PT ;  /* 0x000000ff0400720c */ /* 0x000fe40003f66270 */
[----:B------:R-:W-:Y:S01]  /*1460*/  LOP3.LUT R4, RZ, R11, RZ, 0x33, !PT ;  /* 0x0000000bff047212 */ /* 0x000fe200078e33ff */
[----:B-1----:R-:W1:Y:S02]  /*1470*/  MUFU.RCP R0, R0 ;  /* 0x0000000000007308 */ /* 0x002e640000001000 */
[----:B-1----:R-:W-:-:S06]  /*1480*/  VIADD R2, R0, 0xffffffe ;  /* 0x0ffffffe00027836 */ /* 0x002fcc0000000000 */
[----:B------:R1:W2:Y:S02]  /*1490*/  F2I.FTZ.U32.TRUNC.NTZ R3, R2 ;  /* 0x0000000200037305 */ /* 0x0002a4000021f000 */
[----:B-1----:R-:W-:Y:S01]  /*14a0*/  HFMA2 R2, -RZ, RZ, 0, 0 ;  /* 0x00000000ff027431 */ /* 0x002fe200000001ff */
[----:B--2---:R-:W-:-:S05]  /*14b0*/  IADD3 R8, PT, PT, RZ, -R3, RZ ;  /* 0x80000003ff087210 */ /* 0x004fca0007ffe0ff */
[----:B------:R-:W-:-:S04]  /*14c0*/  IMAD R5, R8, R7, RZ ;  /* 0x0000000708057224 */ /* 0x000fc800078e02ff */
[----:B------:R-:W-:Y:S01]  /*14d0*/  IMAD.HI.U32 R8, R3, R5, R2 ;  /* 0x0000000503087227 */ /* 0x000fe200078e0002 */
[----:B------:R-:W-:-:S03]  /*14e0*/  MOV R3, R9 ;  /* 0x0000000900037202 */ /* 0x000fc60000000f00 */
[----:B------:R-:W-:Y:S02]  /*14f0*/  IMAD.MOV.U32 R5, RZ, RZ, R14 ;  /* 0x000000ffff057224 */ /* 0x000fe400078e000e */
[----:B------:R-:W-:-:S04]  /*1500*/  IMAD.HI.U32 R0, R8, R3, RZ ;  /* 0x0000000308007227 */ /* 0x000fc800078e00ff */
[----:B------:R-:W-:Y:S01]  /*1510*/  IMAD.HI.U32 R2, R8, R5, RZ ;  /* 0x0000000508027227 */ /* 0x000fe200078e00ff */
[----:B------:R-:W-:-:S04]  /*1520*/  IADD3 R0, PT, PT, -R0, RZ, RZ ;  /* 0x000000ff00007210 */ /* 0x000fc80007ffe1ff */
[----:B------:R-:W-:Y:S01]  /*1530*/  IADD3 R2, PT, PT, -R2, RZ, RZ ;  /* 0x000000ff02027210 */ /* 0x000fe20007ffe1ff */
[----:B------:R-:W-:-:S04]  /*1540*/  IMAD R0, R7, R0, R3 ;  /* 0x0000000007007224 */ /* 0x000fc800078e0203 */
[C---:B------:R-:W-:Y:S01]  /*1550*/  IMAD R5, R7.reuse, R2, R5 ;  /* 0x0000000207057224 */ /* 0x040fe200078e0205 */
[C---:B------:R-:W-:Y:S01]  /*1560*/  ISETP.GT.U32.AND P0, PT, R7.reuse, R0, PT ;  /* 0x000000000700720c */ /* 0x040fe20003f04070 */
[----:B------:R-:W1:Y:S03]  /*1570*/  LDC.64 R2, c[0x0][0x380] ;  /* 0x0000e000ff027b82 */ /* 0x000e660000000a00 */
[----:B------:R-:W-:-:S09]  /*1580*/  ISETP.GT.U32.AND P1, PT, R7, R5, PT ;  /* 0x000000050700720c */ /* 0x000fd20003f24070 */
[----:B------:R-:W-:-:S04]  /*1590*/  @!P0 IMAD.IADD R0, R0, 0x1, -R7 ;  /* 0x0000000100008824 */ /* 0x000fc800078e0a07 */
[----:B------:R-:W-:Y:S02]  /*15a0*/  @!P1 IADD3 R5, PT, PT, R5, -R7, RZ ;  /* 0x8000000705059210 */ /* 0x000fe40007ffe0ff */
[C---:B------:R-:W-:Y:S02]  /*15b0*/  ISETP.GT.U32.AND P0, PT, R7.reuse, R0, PT ;  /* 0x000000000700720c */ /* 0x040fe40003f04070 */
[----:B------:R-:W-:Y:S02]  /*15c0*/  ISETP.GT.U32.AND P2, PT, R7, R5, PT ;  /* 0x000000050700720c */ /* 0x000fe40003f44070 */
[----:B------:R-:W-:-:S09]  /*15d0*/  ISETP.GE.AND P1, PT, R6, RZ, PT ;  /* 0x000000ff0600720c */ /* 0x000fd20003f26270 */
[----:B------:R-:W-:Y:S02]  /*15e0*/  @!P0 IADD3 R0, PT, PT, R0, -R7, RZ ;  /* 0x8000000700008210 */ /* 0x000fe40007ffe0ff */
[----:B------:R-:W-:Y:S01]  /*15f0*/  @!P2 IMAD.IADD R5, R5, 0x1, -R7 ;  /* 0x000000010505a824 */ /* 0x000fe200078e0a07 */
[----:B------:R-:W-:Y:S02]  /*1600*/  ISETP.NE.AND P0, PT, R11, RZ, PT ;  /* 0x000000ff0b00720c */ /* 0x000fe40003f05270 */
[----:B------:R-:W-:Y:S02]  /*1610*/  @!P1 IADD3 R0, PT, PT, -R0, RZ, RZ ;  /* 0x000000ff00009210 */ /* 0x000fe40007ffe1ff */
[----:B------:R-:W-:Y:S02]  /*1620*/  @!P3 IADD3 R5, PT, PT, -R5, RZ, RZ ;  /* 0x000000ff0505b210 */ /* 0x000fe40007ffe1ff */
[C---:B------:R-:W-:Y:S02]  /*1630*/  SEL R0, R4.reuse, R0, !P0 ;  /* 0x0000000004007207 */ /* 0x040fe40004000000 */
[----:B------:R-:W-:-:S03]  /*1640*/  SEL R5, R4, R5, !P0 ;  /* 0x0000000504057207 */ /* 0x000fc60004000000 */
[CC--:B------:R-:W-:Y:S02]  /*1650*/  IMAD R0, R12.reuse, R11.reuse, R0 ;  /* 0x0000000b0c007224 */ /* 0x0c0fe400078e0200 */
[----:B------:R-:W-:Y:S02]  /*1660*/  IMAD R4, R12, R11, R5 ;  /* 0x0000000b0c047224 */ /* 0x000fe400078e0205 */
[----:B0-----:R-:W-:Y:S02]  /*1670*/  IMAD R5, R0, UR5, RZ ;  /* 0x0000000500057c24 */ /* 0x001fe4000f8e02ff */
[----:B------:R-:W-:Y:S02]  /*1680*/  IMAD R7, R4, UR5, RZ ;  /* 0x0000000504077c24 */ /* 0x000fe4000f8e02ff */
[----:B-1----:R-:W-:-:S04]  /*1690*/  IMAD.WIDE R4, R5, 0x4, R2 ;  /* 0x0000000405047825 */ /* 0x002fc800078e0202 */
[----:B------:R-:W-:Y:S02]  /*16a0*/  IMAD.WIDE R2, R7, 0x4, R2 ;  /* 0x0000000407027825 */ /* 0x000fe400078e0202 */
[----:B------:R-:W2:Y:S04]  /*16b0*/  LDG.E R4, desc[UR8][R4.64] ;  /* 0x0000000804047981 */ /* 0x000ea8000c1e1900 */
[----:B------:R-:W3:Y:S01]  /*16c0*/  LDG.E R2, desc[UR8][R2.64] ;  /* 0x0000000802027981 */ /* 0x000ee2000c1e1900 */
[----:B------:R-:W-:Y:S01]  /*16d0*/  UIADD3 UR4, UPT, UPT, UR4, 0x2, URZ ;  /* 0x0000000204047890 */ /* 0x000fe2000fffe0ff */
[----:B--2---:R-:W0:Y:S08]  /*16e0*/  F2F.BF16.F32 R0, R4 ;  /* 0x0000000400007304 */ /* 0x004e300000202000 */
[----:B---3--:R-:W1:Y:S01]  /*16f0*/  F2F.BF16.F32 R6, R2 ;  /* 0x0000000200067304 */ /* 0x008e620000202000 */
[----:B0-----:R-:W-:-:S04]  /*1700*/  IMAD.U32 R0, R0, 0x10000, RZ ;  /* 0x0001000000007824 */ /* 0x001fc800078e00ff */
[----:B------:R-:W-:Y:S01]  /*1710*/  FADD R17, R17, R0 ;  /* 0x0000000011117221 */ /* 0x000fe20000000000 */
[----:B-1----:R-:W-:-:S05]  /*1720*/  SHF.L.U32 R6, R6, 0x10, RZ ;  /* 0x0000001006067819 */ /* 0x002fca00000006ff */
[----:B------:R-:W-:-:S07]  /*1730*/  FADD R17, R17, R6 ;  /* 0x0000000611117221 */ /* 0x000fce0000000000 */
.L_x_4:
[----:B------:R-:W-:Y:S05]  /*1740*/  BRA.U UP1, `(.L_x_0) ;  /* 0x0000000101807547 */ /* 0x000fea000b800000 */
[----:B------:R-:W-:Y:S02]  /*1750*/  IABS R5, R11 ;  /* 0x0000000b00057213 */ /* 0x000fe40000000000 */
[----:B------:R-:W-:Y:S01]  /*1760*/  IADD3 R13, PT, PT, R13, UR4, RZ ;  /* 0x000000040d0d7c10 */ /* 0x000fe2000fffe0ff */
[----:B------:R-:W0:Y:S01]  /*1770*/  LDCU UR4, c[0x0][0x394] ;  /* 0x00007280ff0477ac */ /* 0x000e220008000800 */
[----:B------:R-:W1:Y:S01]  /*1780*/  I2F.RP R0, R5 ;  /* 0x0000000500007306 */ /* 0x000e620000209400 */
[----:B------:R-:W-:Y:S02]  /*1790*/  ISETP.NE.AND P2, PT, R11, RZ, PT ;  /* 0x000000ff0b00720c */ /* 0x000fe40003f45270 */
[----:B------:R-:W-:Y:S02]  /*17a0*/  IABS R6, R13 ;  /* 0x0000000d00067213 */ /* 0x000fe40000000000 */
[----:B------:R-:W-:-:S03]  /*17b0*/  ISETP.GE.AND P1, PT, R13, RZ, PT ;  /* 0x000000ff0d00720c */ /* 0x000fc60003f26270 */
[----:B-1----:R-:W1:Y:S02]  /*17c0*/  MUFU.RCP R0, R0 ;  /* 0x0000000000007308 */ /* 0x002e640000001000 */
[----:B-1----:R-:W-:-:S06]  /*17d0*/  IADD3 R4, PT, PT, R0, 0xffffffe, RZ ;  /* 0x0ffffffe00047810 */ /* 0x002fcc0007ffe0ff */
[----:B------:R-:W1:Y:S02]  /*17e0*/  F2I.FTZ.U32.TRUNC.NTZ R3, R4 ;  /* 0x0000000400037305 */ /* 0x000e64000021f000 */
[----:B-1----:R-:W-:-:S04]  /*17f0*/  IMAD.MOV R2, RZ, RZ, -R3 ;  /* 0x000000ffff027224 */ /* 0x002fc800078e0a03 */
[----:B------:R-:W-:Y:S02]  /*1800*/  IMAD R7, R2, R5, RZ ;  /* 0x0000000502077224 */ /* 0x000fe400078e02ff */
[----:B------:R-:W-:-:S05]  /*1810*/  HFMA2 R2, -RZ, RZ, 0, 0 ;  /* 0x00000000ff027431 */ /* 0x000fca00000001ff */
[----:B------:R-:W-:-:S04]  /*1820*/  IMAD.HI.U32 R7, R3, R7, R2 ;  /* 0x0000000703077227 */ /* 0x000fc800078e0002 */
[----:B------:R-:W-:-:S04]  /*1830*/  IMAD.MOV.U32 R2, RZ, RZ, R6 ;  /* 0x000000ffff027224 */ /* 0x000fc800078e0006 */
[----:B------:R-:W-:-:S05]  /*1840*/  IMAD.HI.U32 R0, R7, R2, RZ ;  /* 0x0000000207007227 */ /* 0x000fca00078e00ff */
[----:B------:R-:W-:-:S05]  /*1850*/  IADD3 R3, PT, PT, -R0, RZ, RZ ;  /* 0x000000ff00037210 */ /* 0x000fca0007ffe1ff */
[C---:B------:R-:W-:Y:S02]  /*1860*/  IMAD R0, R5.reuse, R3, R2 ;  /* 0x0000000305007224 */ /* 0x040fe400078e0202 */
[----:B------:R-:W1:Y:S03]  /*1870*/  LDC.64 R2, c[0x0][0x380] ;  /* 0x0000e000ff027b82 */ /* 0x000e660000000a00 */
[----:B------:R-:W-:-:S13]  /*1880*/  ISETP.GT.U32.AND P0, PT, R5, R0, PT ;  /* 0x000000000500720c */ /* 0x000fda0003f04070 */
[----:B------:R-:W-:-:S04]  /*1890*/  @!P0 IADD3 R0, PT, PT, R0, -R5, RZ ;  /* 0x8000000500008210 */ /* 0x000fc80007ffe0ff */
[----:B------:R-:W-:-:S13]  /*18a0*/  ISETP.GT.U32.AND P0, PT, R5, R0, PT ;  /* 0x000000000500720c */ /* 0x000fda0003f04070 */
[----:B------:R-:W-:-:S05]  /*18b0*/  @!P0 IMAD.IADD R0, R0, 0x1, -R5 ;  /* 0x0000000100008824 */ /* 0x000fca00078e0a05 */
[----:B------:R-:W-:Y:S02]  /*18c0*/  @!P1 IADD3 R0, PT, PT, -R0, RZ, RZ ;  /* 0x000000ff00009210 */ /* 0x000fe40007ffe1ff */
[----:B------:R-:W-:-:S05]  /*18d0*/  @!P2 LOP3.LUT R0, RZ, R11, RZ, 0x33, !PT ;  /* 0x0000000bff00a212 */ /* 0x000fca00078e33ff */
[----:B------:R-:W-:-:S04]  /*18e0*/  IMAD R0, R12, R11, R0 ;  /* 0x0000000b0c007224 */ /* 0x000fc800078e0200 */
[----:B0-----:R-:W-:-:S04]  /*18f0*/  IMAD R5, R0, UR4, RZ ;  /* 0x0000000400057c24 */ /* 0x001fc8000f8e02ff */
[----:B-1----:R-:W-:-:S06]  /*1900*/  IMAD.WIDE R2, R5, 0x4, R2 ;  /* 0x0000000405027825 */ /* 0x002fcc00078e0202 */
[----:B------:R-:W2:Y:S02]  /*1910*/  LDG.E R2, desc[UR8][R2.64] ;  /* 0x0000000802027981 */ /* 0x000ea4000c1e1900 */
[----:B--2---:R-:W0:Y:S02]  /*1920*/  F2F.BF16.F32 R0, R2 ;  /* 0x0000000200007304 */ /* 0x004e240000202000 */
[----:B0-----:R-:W-:-:S05]  /*1930*/  SHF.L.U32 R0, R0, 0x10, RZ ;  /* 0x0000001000007819 */ /* 0x001fca00000006ff */
[----:B------:R-:W-:-:S07]  /*1940*/  FADD R17, R17, R0 ;  /* 0x0000000011117221 */ /* 0x000fce0000000000 */
.L_x_0:
[----:B------:R-:W0:Y:S01]  /*1950*/  LDC.64 R2, c[0x0][0x388] ;  /* 0x0000e200ff027b82 */ /* 0x000e220000000a00 */
[----:B------:R-:W1:Y:S01]  /*1960*/  LDCU UR4, c[0x0][0x394] ;  /* 0x00007280ff0477ac */ /* 0x000e620008000800 */
[----:B------:R-:W-:-:S04]  /*1970*/  IMAD R10, R12, R11, R10 ;  /* 0x0000000b0c0a7224 */ /* 0x000fc800078e020a */
[----:B-1----:R-:W-:-:S04]  /*1980*/  IMAD R5, R10, UR4, RZ ;  /* 0x000000040a057c24 */ /* 0x002fc8000f8e02ff */
[----:B0-----:R-:W-:-:S05]  /*1990*/  IMAD.WIDE R2, R5, 0x4, R2 ;  /* 0x0000000405027825 */ /* 0x001fca00078e0202 */
[----:B------:R-:W-:Y:S01]  /*19a0*/  STG.E desc[UR8][R2.64], R17 ;  /* 0x0000001102007986 */ /* 0x000fe2000c101908 */
[----:B------:R-:W-:Y:S05]  /*19b0*/  EXIT ;  /* 0x000000000000794d */ /* 0x000fea0003800000 */
.L_x_5:
[----:B------:R-:W-:-:S00]  /*19c0*/  BRA `(.L_x_5) ;  /* 0xfffffffc00fc7947 */ /* 0x000fc0000383ffff */
[----:B------:R-:W-:-:S00]  /*19d0*/  NOP ;  /* 0x0000000000007918 */ /* 0x000fc00000000000 */
        /* <DEDUP_REMOVED lines=10> */
.L_x_6:


//--------------------- .nv.shared.reserved.0     --------------------------
	.section	.nv.shared.reserved.0,"aw",@nobits
	.weak		__nv_reservedSMEM_offset_0_alias
	.size		__nv_reservedSMEM_offset_0_alias, 0, 64
	.other		__nv_reservedSMEM_offset_0_alias,@"STO_CUDA_RESERVED_SHARED STV_DEFAULT"
__nv_reservedSMEM_offset_0_alias:
	.zero		0
	.zero		64


//--------------------- .nv.constant0._Z22coord_conv_kernel_bf16PKfPfiiii --------------------------
	.section	.nv.constant0._Z22coord_conv_kernel_bf16PKfPfiiii,"a",@progbits
	.sectionflags	@""
	.align	4
.nv.constant0._Z22coord_conv_kernel_bf16PKfPfiiii:
	.zero		928


//--------------------- SYMBOLS --------------------------

	.type		.nv.reservedSmem.offset0,@object
	.size		.nv.reservedSmem.offset0,0x4
